	.target	sm_100a

	.elftype	@"ET_EXEC"


//--------------------- .note.nv.tkinfo           --------------------------
	.section	.note.nv.tkinfo,"",@"SHT_NOTE"
	.sectionflags	@"SHF_NOTE_NV_TKINFO"
	.tkinfo
        /*0018*/ 	.word	0x00000002
        /*0030*/ 	.string	""
        /*0030*/ 	.string	"ptxas"
        /*0030*/ 	.string	"Cuda compilation tools, release 13.0, V13.0.88"
        /*0030*/ 	.string	"Build cuda_13.0.r13.0/compiler.36424714_0"
        /*0030*/ 	.string	"-arch sm_100a -m 64 "



//--------------------- .note.nv.cuinfo           --------------------------
	.section	.note.nv.cuinfo,"",@"SHT_NOTE"
	.sectionflags	@"SHF_NOTE_NV_CUINFO"
        /*0018*/ 	.short	0x0002
        /*001a*/ 	.short	0x0064
        /*001c*/ 	.short	0x0082
	.zero		2


//--------------------- .nv.info                  --------------------------
	.section	.nv.info,"",@"SHT_CUDA_INFO"
	.align	4


	//----- nvinfo : EIATTR_REGCOUNT
	.align		4
        /*0000*/ 	.byte	0x04, 0x2f
        /*0002*/ 	.short	(.L_19 - .L_18)
	.align		4
.L_18:
        /*0004*/ 	.word	index@(_ZN7cutlass13device_kernelINS_4gemm6kernel13GemmUniversalIN4cute5tupleIJiiiiEEENS1_10collective13CollectiveMmaINS1_35MainloopSm100TmaUmmaWarpSpecializedILi16ELi2ELi4ENS5_IJNS4_1CILi2EEESB_NSA_ILi1EEEEEEEENS5_IJNSA_ILi128EEENSA_ILi64EEENSA_ILi32EEEEEENS_10tfloat32_tENS5_IJlSC_lEEESJ_SK_NS4_8TiledMMAINS4_8MMA_AtomIJNS4_23SM100_MMA_TF32_2x1SM_SSISJ_SJ_fLi128ELi64ELNS4_4UMMA5MajorE0ELSP_0ELNSO_7ScaleInE0ELSQ_0EEEEEENS4_6LayoutINS5_IJSC_SC_SC_EEENS5_IJNSA_ILi0EEESV_SV_EEEEENS5_IJNS4_10UnderscoreESY_SY_EEEEENS4_28SM100_TMA_2SM_LOAD_MULTICASTENS4_14ComposedLayoutINS4_7SwizzleILi3ELi4ELi3EEENS4_18smem_ptr_flag_bitsILi32EEENST_INS5_IJNSA_ILi8EEESH_EEENS5_IJSH_SC_EEEEEEEvNS4_8identityENS4_18SM100_TMA_2SM_LOADES1B_vS1C_EENS_8epilogue10collective18CollectiveEpilogueINS1F_23Sm100TmaWarpSpecializedILi3ELi2ELi16ELb1ELb0EEEJNS5_IJSG_SG_SH_EEENS5_IJNST_ISG_SC_EENST_INS5_IJNSA_ILi16EEESB_EEENS5_IJSC_SH_EEEEEEEESJ_SK_SJ_SK_NS1F_6fusion15FusionCallbacksIS1J_NS1R_17LinearCombinationISJ_fSJ_fLNS_15FloatRoundStyleE2EEES1K_S1Q_JEEENS4_5SM1004TMEM4LOAD26SM100_TMEM_LOAD_32dp32b16xENS4_13SM90_TMA_LOADENS12_INS13_ILi2ELi4ELi3EEES16_NST_INS5_IJS17_S1M_EEENS5_IJS1M_SC_EEEEEEENS4_39AutoVectorizingCopyWithAssumedAlignmentILi128EEENS4_14SM90_TMA_STOREES26_S28_S28_EEEvvEEEEvNT_6ParamsE)
        /*0008*/ 	.word	0x00000053


	//----- nvinfo : EIATTR_FRAME_SIZE
	.align		4
.L_19:
        /*000c*/ 	.byte	0x04, 0x11
        /*000e*/ 	.short	(.L_21 - .L_20)
	.align		4
.L_20:
        /*0010*/ 	.word	index@($__internal_2_$__cuda_sm10x_tcgen05_guardrail_trap_unallocated_columns_being_dealloced)
        /*0014*/ 	.word	0x00000000


	//----- nvinfo : EIATTR_FRAME_SIZE
	.align		4
.L_21:
        /*0018*/ 	.byte	0x04, 0x11
        /*001a*/ 	.short	(.L_23 - .L_22)
	.align		4
.L_22:
        /*001c*/ 	.word	index@($__internal_1_$__cuda_sm10x_tcgen05_guardrail_trap_phase_invalid_during_alloc)
        /*0020*/ 	.word	0x00000000


	//----- nvinfo : EIATTR_FRAME_SIZE
	.align		4
.L_23:
        /*0024*/ 	.byte	0x04, 0x11
        /*0026*/ 	.short	(.L_25 - .L_24)
	.align		4
.L_24:
        /*0028*/ 	.word	index@($__internal_0_$__cuda_sm10x_tcgen05_guardrail_trap_col_being_dealloced_not_returned_by_alloc)
        /*002c*/ 	.word	0x00000000


	//----- nvinfo : EIATTR_FRAME_SIZE
	.align		4
.L_25:
        /*0030*/ 	.byte	0x04, 0x11
        /*0032*/ 	.short	(.L_27 - .L_26)
	.align		4
.L_26:
        /*0034*/ 	.word	index@(_ZN7cutlass13device_kernelINS_4gemm6kernel13GemmUniversalIN4cute5tupleIJiiiiEEENS1_10collective13CollectiveMmaINS1_35MainloopSm100TmaUmmaWarpSpecializedILi16ELi2ELi4ENS5_IJNS4_1CILi2EEESB_NSA_ILi1EEEEEEEENS5_IJNSA_ILi128EEENSA_ILi64EEENSA_ILi32EEEEEENS_10tfloat32_tENS5_IJlSC_lEEESJ_SK_NS4_8TiledMMAINS4_8MMA_AtomIJNS4_23SM100_MMA_TF32_2x1SM_SSISJ_SJ_fLi128ELi64ELNS4_4UMMA5MajorE0ELSP_0ELNSO_7ScaleInE0ELSQ_0EEEEEENS4_6LayoutINS5_IJSC_SC_SC_EEENS5_IJNSA_ILi0EEESV_SV_EEEEENS5_IJNS4_10UnderscoreESY_SY_EEEEENS4_28SM100_TMA_2SM_LOAD_MULTICASTENS4_14ComposedLayoutINS4_7SwizzleILi3ELi4ELi3EEENS4_18smem_ptr_flag_bitsILi32EEENST_INS5_IJNSA_ILi8EEESH_EEENS5_IJSH_SC_EEEEEEEvNS4_8identityENS4_18SM100_TMA_2SM_LOADES1B_vS1C_EENS_8epilogue10collective18CollectiveEpilogueINS1F_23Sm100TmaWarpSpecializedILi3ELi2ELi16ELb1ELb0EEEJNS5_IJSG_SG_SH_EEENS5_IJNST_ISG_SC_EENST_INS5_IJNSA_ILi16EEESB_EEENS5_IJSC_SH_EEEEEEEESJ_SK_SJ_SK_NS1F_6fusion15FusionCallbacksIS1J_NS1R_17LinearCombinationISJ_fSJ_fLNS_15FloatRoundStyleE2EEES1K_S1Q_JEEENS4_5SM1004TMEM4LOAD26SM100_TMEM_LOAD_32dp32b16xENS4_13SM90_TMA_LOADENS12_INS13_ILi2ELi4ELi3EEES16_NST_INS5_IJS17_S1M_EEENS5_IJS1M_SC_EEEEEEENS4_39AutoVectorizingCopyWithAssumedAlignmentILi128EEENS4_14SM90_TMA_STOREES26_S28_S28_EEEvvEEEEvNT_6ParamsE)
        /*0038*/ 	.word	0x00000000


	//----- nvinfo : EIATTR_MIN_STACK_SIZE
	.align		4
.L_27:
        /*003c*/ 	.byte	0x04, 0x12
        /*003e*/ 	.short	(.L_29 - .L_28)
	.align		4
.L_28:
        /*0040*/ 	.word	index@(_ZN7cutlass13device_kernelINS_4gemm6kernel13GemmUniversalIN4cute5tupleIJiiiiEEENS1_10collective13CollectiveMmaINS1_35MainloopSm100TmaUmmaWarpSpecializedILi16ELi2ELi4ENS5_IJNS4_1CILi2EEESB_NSA_ILi1EEEEEEEENS5_IJNSA_ILi128EEENSA_ILi64EEENSA_ILi32EEEEEENS_10tfloat32_tENS5_IJlSC_lEEESJ_SK_NS4_8TiledMMAINS4_8MMA_AtomIJNS4_23SM100_MMA_TF32_2x1SM_SSISJ_SJ_fLi128ELi64ELNS4_4UMMA5MajorE0ELSP_0ELNSO_7ScaleInE0ELSQ_0EEEEEENS4_6LayoutINS5_IJSC_SC_SC_EEENS5_IJNSA_ILi0EEESV_SV_EEEEENS5_IJNS4_10UnderscoreESY_SY_EEEEENS4_28SM100_TMA_2SM_LOAD_MULTICASTENS4_14ComposedLayoutINS4_7SwizzleILi3ELi4ELi3EEENS4_18smem_ptr_flag_bitsILi32EEENST_INS5_IJNSA_ILi8EEESH_EEENS5_IJSH_SC_EEEEEEEvNS4_8identityENS4_18SM100_TMA_2SM_LOADES1B_vS1C_EENS_8epilogue10collective18CollectiveEpilogueINS1F_23Sm100TmaWarpSpecializedILi3ELi2ELi16ELb1ELb0EEEJNS5_IJSG_SG_SH_EEENS5_IJNST_ISG_SC_EENST_INS5_IJNSA_ILi16EEESB_EEENS5_IJSC_SH_EEEEEEEESJ_SK_SJ_SK_NS1F_6fusion15FusionCallbacksIS1J_NS1R_17LinearCombinationISJ_fSJ_fLNS_15FloatRoundStyleE2EEES1K_S1Q_JEEENS4_5SM1004TMEM4LOAD26SM100_TMEM_LOAD_32dp32b16xENS4_13SM90_TMA_LOADENS12_INS13_ILi2ELi4ELi3EEES16_NST_INS5_IJS17_S1M_EEENS5_IJS1M_SC_EEEEEEENS4_39AutoVectorizingCopyWithAssumedAlignmentILi128EEENS4_14SM90_TMA_STOREES26_S28_S28_EEEvvEEEEvNT_6ParamsE)
        /*0044*/ 	.word	0x00000000
.L_29:


//--------------------- .nv.compat                --------------------------
	.section	.nv.compat,"",@"SHT_CUDA_COMPAT_INFO"
	.align	4
        /*0000*/ 	.byte	0x02, 0x09, 0x01, 0x00, 0x02, 0x02, 0x02, 0x00, 0x02, 0x05, 0x05, 0x00, 0x03, 0x07, 0x01, 0x01
        /*0010*/ 	.byte	0x02, 0x03, 0x01, 0x00, 0x02, 0x06, 0x01, 0x00, 0x04, 0x0b, 0x08, 0x00, 0x09, 0x00, 0x00, 0x00
        /*0020*/ 	.byte	0x00, 0x00, 0x00, 0x00


//--------------------- .nv.info._ZN7cutlass13device_kernelINS_4gemm6kernel13GemmUniversalIN4cute5tupleIJiiiiEEENS1_10collective13CollectiveMmaINS1_35MainloopSm100TmaUmmaWarpSpecializedILi16ELi2ELi4ENS5_IJNS4_1CILi2EEESB_NSA_ILi1EEEEEEEENS5_IJNSA_ILi128EEENSA_ILi64EEENSA_ILi32EEEEEENS_10tfloat32_tENS5_IJlSC_lEEESJ_SK_NS4_8TiledMMAINS4_8MMA_AtomIJNS4_23SM100_MMA_TF32_2x1SM_SSISJ_SJ_fLi128ELi64ELNS4_4UMMA5MajorE0ELSP_0ELNSO_7ScaleInE0ELSQ_0EEEEEENS4_6LayoutINS5_IJSC_SC_SC_EEENS5_IJNSA_ILi0EEESV_SV_EEEEENS5_IJNS4_10UnderscoreESY_SY_EEEEENS4_28SM100_TMA_2SM_LOAD_MULTICASTENS4_14ComposedLayoutINS4_7SwizzleILi3ELi4ELi3EEENS4_18smem_ptr_flag_bitsILi32EEENST_INS5_IJNSA_ILi8EEESH_EEENS5_IJSH_SC_EEEEEEEvNS4_8identityENS4_18SM100_TMA_2SM_LOADES1B_vS1C_EENS_8epilogue10collective18CollectiveEpilogueINS1F_23Sm100TmaWarpSpecializedILi3ELi2ELi16ELb1ELb0EEEJNS5_IJSG_SG_SH_EEENS5_IJNST_ISG_SC_EENST_INS5_IJNSA_ILi16EEESB_EEENS5_IJSC_SH_EEEEEEEESJ_SK_SJ_SK_NS1F_6fusion15FusionCallbacksIS1J_NS1R_17LinearCombinationISJ_fSJ_fLNS_15FloatRoundStyleE2EEES1K_S1Q_JEEENS4_5SM1004TMEM4LOAD26SM100_TMEM_LOAD_32dp32b16xENS4_13SM90_TMA_LOADENS12_INS13_ILi2ELi4ELi3EEES16_NST_INS5_IJS17_S1M_EEENS5_IJS1M_SC_EEEEEEENS4_39AutoVectorizingCopyWithAssumedAlignmentILi128EEENS4_14SM90_TMA_STOREES26_S28_S28_EEEvvEEEEvNT_6ParamsE --------------------------
	.section	.nv.info._ZN7cutlass13device_kernelINS_4gemm6kernel13GemmUniversalIN4cute5tupleIJiiiiEEENS1_10collective13CollectiveMmaINS1_35MainloopSm100TmaUmmaWarpSpecializedILi16ELi2ELi4ENS5_IJNS4_1CILi2EEESB_NSA_ILi1EEEEEEEENS5_IJNSA_ILi128EEENSA_ILi64EEENSA_ILi32EEEEEENS_10tfloat32_tENS5_IJlSC_lEEESJ_SK_NS4_8TiledMMAINS4_8MMA_AtomIJNS4_23SM100_MMA_TF32_2x1SM_SSISJ_SJ_fLi128ELi64ELNS4_4UMMA5MajorE0ELSP_0ELNSO_7ScaleInE0ELSQ_0EEEEEENS4_6LayoutINS5_IJSC_SC_SC_EEENS5_IJNSA_ILi0EEESV_SV_EEEEENS5_IJNS4_10UnderscoreESY_SY_EEEEENS4_28SM100_TMA_2SM_LOAD_MULTICASTENS4_14ComposedLayoutINS4_7SwizzleILi3ELi4ELi3EEENS4_18smem_ptr_flag_bitsILi32EEENST_INS5_IJNSA_ILi8EEESH_EEENS5_IJSH_SC_EEEEEEEvNS4_8identityENS4_18SM100_TMA_2SM_LOADES1B_vS1C_EENS_8epilogue10collective18CollectiveEpilogueINS1F_23Sm100TmaWarpSpecializedILi3ELi2ELi16ELb1ELb0EEEJNS5_IJSG_SG_SH_EEENS5_IJNST_ISG_SC_EENST_INS5_IJNSA_ILi16EEESB_EEENS5_IJSC_SH_EEEEEEEESJ_SK_SJ_SK_NS1F_6fusion15FusionCallbacksIS1J_NS1R_17LinearCombinationISJ_fSJ_fLNS_15FloatRoundStyleE2EEES1K_S1Q_JEEENS4_5SM1004TMEM4LOAD26SM100_TMEM_LOAD_32dp32b16xENS4_13SM90_TMA_LOADENS12_INS13_ILi2ELi4ELi3EEES16_NST_INS5_IJS17_S1M_EEENS5_IJS1M_SC_EEEEEEENS4_39AutoVectorizingCopyWithAssumedAlignmentILi128EEENS4_14SM90_TMA_STOREES26_S28_S28_EEEvvEEEEvNT_6ParamsE,"",@"SHT_CUDA_INFO"
	.sectionflags	@""
	.align	4


	//----- nvinfo : EIATTR_CUDA_API_VERSION
	.align		4
        /*0000*/ 	.byte	0x04, 0x37
        /*0002*/ 	.short	(.L_31 - .L_30)
.L_30:
        /*0004*/ 	.word	0x00000082


	//----- nvinfo : EIATTR_KPARAM_INFO
	.align		4
.L_31:
        /*0008*/ 	.byte	0x04, 0x17
        /*000a*/ 	.short	(.L_33 - .L_32)
.L_32:
        /*000c*/ 	.word	0x00000000
        /*0010*/ 	.short	0x0000
        /*0012*/ 	.short	0x0000
        /*0014*/ 	.byte	0x00, 0xf0, 0x01, 0x20


	//----- nvinfo : EIATTR_AT_ENTRY_FRAGMENTS
	.align		4
.L_33:
        /*0018*/ 	.byte	0x04, 0x4f
        /*001a*/ 	.short	(.L_35 - .L_34)


	//   ....[0]....
.L_34:
        /*001c*/ 	.word	0x00000007


	//----- nvinfo : EIATTR_RESERVED_SMEM_USED
	.align		4
.L_35:
        /*0020*/ 	.byte	0x01, 0x41
	.zero		2


	//----- nvinfo : EIATTR_SPARSE_MMA_MASK
	.align		4
        /*0024*/ 	.byte	0x03, 0x50
        /*0026*/ 	.short	0x0000


	//----- nvinfo : EIATTR_TCGEN05_2CTA_USED
	.align		4
        /*0028*/ 	.byte	0x01, 0x52
	.zero		2


	//----- nvinfo : EIATTR_MAXREG_COUNT
	.align		4
        /*002c*/ 	.byte	0x03, 0x1b
        /*002e*/ 	.short	0x00ff


	//----- nvinfo : EIATTR_NUM_BARRIERS
	.align		4
        /*0030*/ 	.byte	0x02, 0x4c
        /*0032*/ 	.byte	0x07
	.zero		1


	//----- nvinfo : EIATTR_EXTERNS
	.align		4
        /*0034*/ 	.byte	0x04, 0x0f
        /*0036*/ 	.short	(.L_37 - .L_36)


	//   ....[0]....
	.align		4
.L_36:
        /*0038*/ 	.word	index@(__assertfail)


	//----- nvinfo : EIATTR_MERCURY_ISA_VERSION
	.align		4
.L_37:
        /*003c*/ 	.byte	0x03, 0x5f
        /*003e*/ 	.short	0x0101


	//----- nvinfo : EIATTR_INT_WARP_WIDE_INSTR_OFFSETS
	.align		4
        /*0040*/ 	.byte	0x04, 0x31
        /*0042*/ 	.short	(.L_39 - .L_38)


	//   ....[0]....
.L_38:
        /*0044*/ 	.word	0x00000f70


	//   ....[1]....
        /*0048*/ 	.word	0x00001020


	//   ....[2]....
        /*004c*/ 	.word	0x00004bd0


	//   ....[3]....
        /*0050*/ 	.word	0x00004bf0


	//   ....[4]....
        /*0054*/ 	.word	0x00004c20


	//   ....[5]....
        /*0058*/ 	.word	0x000057e0


	//   ....[6]....
        /*005c*/ 	.word	0x000058a0


	//   ....[7]....
        /*0060*/ 	.word	0x00005910


	//   ....[8]....
        /*0064*/ 	.word	0x00005a40


	//   ....[9]....
        /*0068*/ 	.word	0x00005b40


	//   ....[10]....
        /*006c*/ 	.word	0x00005b80


	//----- nvinfo : EIATTR_COOP_GROUP_MASK_REGIDS
	.align		4
.L_39:
        /*0070*/ 	.byte	0x04, 0x29
        /*0072*/ 	.short	(.L_41 - .L_40)


	//   ....[0]....
.L_40:
        /*0074*/ 	.word	0xffffffff


	//   ....[1]....
        /*0078*/ 	.word	0xffffffff


	//   ....[2]....
        /*007c*/ 	.word	0xffffffff


	//   ....[3]....
        /*0080*/ 	.word	0xffffffff


	//   ....[4]....
        /*0084*/ 	.word	0xffffffff


	//   ....[5]....
        /*0088*/ 	.word	0xffffffff


	//   ....[6]....
        /*008c*/ 	.word	0xffffffff


	//   ....[7]....
        /*0090*/ 	.word	0xffffffff


	//   ....[8]....
        /*0094*/ 	.word	0xffffffff


	//   ....[9]....
        /*0098*/ 	.word	0xffffffff


	//   ....[10]....
        /*009c*/ 	.word	0xffffffff


	//   ....[11]....
        /*00a0*/ 	.word	0xffffffff


	//   ....[12]....
        /*00a4*/ 	.word	0xffffffff


	//   ....[13]....
        /*00a8*/ 	.word	0xffffffff


	//----- nvinfo : EIATTR_COOP_GROUP_INSTR_OFFSETS
	.align		4
.L_41:
        /*00ac*/ 	.byte	0x04, 0x28
        /*00ae*/ 	.short	(.L_43 - .L_42)


	//   ....[0]....
.L_42:
        /*00b0*/ 	.word	0x000000b0


	//   ....[1]....
        /*00b4*/ 	.word	0x00000520


	//   ....[2]....
        /*00b8*/ 	.word	0x000008a0


	//   ....[3]....
        /*00bc*/ 	.word	0x00000a20


	//   ....[4]....
        /*00c0*/ 	.word	0x00000b20


	//   ....[5]....
        /*00c4*/ 	.word	0x00000c90


	//   ....[6]....
        /*00c8*/ 	.word	0x00000e30


	//   ....[7]....
        /*00cc*/ 	.word	0x00001090


	//   ....[8]....
        /*00d0*/ 	.word	0x00002410


	//   ....[9]....
        /*00d4*/ 	.word	0x000039b0


	//   ....[10]....
        /*00d8*/ 	.word	0x00003e80


	//   ....[11]....
        /*00dc*/ 	.word	0x00003eb0


	//   ....[12]....
        /*00e0*/ 	.word	0x00004ad0


	//   ....[13]....
        /*00e4*/ 	.word	0x00004ce0


	//----- nvinfo : EIATTR_VRC_CTA_INIT_COUNT
	.align		4
.L_43:
        /*00e8*/ 	.byte	0x02, 0x4a
        /*00ea*/ 	.byte	0x80
	.zero		1


	//----- nvinfo : EIATTR_SYSCALL_OFFSETS
	.align		4
        /*00ec*/ 	.byte	0x04, 0x46
        /*00ee*/ 	.short	(.L_45 - .L_44)


	//   ....[0]....
.L_44:
        /*00f0*/ 	.word	0x000068b0


	//   ....[1]....
        /*00f4*/ 	.word	0x000069a0


	//   ....[2]....
        /*00f8*/ 	.word	0x00007240


	//   ....[3]....
        /*00fc*/ 	.word	0x00007c60


	//----- nvinfo : EIATTR_MBARRIER_INSTR_OFFSETS
	.align		4
.L_45:
        /*0100*/ 	.byte	0x04, 0x39
        /*0102*/ 	.short	(.L_47 - .L_46)


	//   ....[0]....
.L_46:
        /*0104*/ 	.word	0x00000680
        /*0108*/ 	.word	0x000000ff
        /*010c*/ 	.word	0x00000000
        /*0110*/ 	.short	0x0100
        /*0112*/ 	.byte	0x04
	.zero		1


	//   ....[1]....
        /*0114*/ 	.word	0x00000690
        /*0118*/ 	.word	0x000000ff
        /*011c*/ 	.word	0x00000080
        /*0120*/ 	.short	0x0100
        /*0122*/ 	.byte	0x04
	.zero		1


	//   ....[2]....
        /*0124*/ 	.word	0x000006a0
        /*0128*/ 	.word	0x000000ff
        /*012c*/ 	.word	0x00000008
        /*0130*/ 	.short	0x0100
        /*0132*/ 	.byte	0x04
	.zero		1


	//   ....[3]....
        /*0134*/ 	.word	0x000006b0
        /*0138*/ 	.word	0x000000ff
        /*013c*/ 	.word	0x00000088
        /*0140*/ 	.short	0x0100
        /*0142*/ 	.byte	0x04
	.zero		1


	//   ....[4]....
        /*0144*/ 	.word	0x000006c0
        /*0148*/ 	.word	0x000000ff
        /*014c*/ 	.word	0x00000010
        /*0150*/ 	.short	0x0100
        /*0152*/ 	.byte	0x04
	.zero		1


	//   ....[5]....
        /*0154*/ 	.word	0x000006d0
        /*0158*/ 	.word	0x000000ff
        /*015c*/ 	.word	0x00000090
        /*0160*/ 	.short	0x0100
        /*0162*/ 	.byte	0x04
	.zero		1


	//   ....[6]....
        /*0164*/ 	.word	0x000006e0
        /*0168*/ 	.word	0x000000ff
        /*016c*/ 	.word	0x00000018
        /*0170*/ 	.short	0x0100
        /*0172*/ 	.byte	0x04
	.zero		1


	//   ....[7]....
        /*0174*/ 	.word	0x000006f0
        /*0178*/ 	.word	0x000000ff
        /*017c*/ 	.word	0x00000098
        /*0180*/ 	.short	0x0100
        /*0182*/ 	.byte	0x04
	.zero		1


	//   ....[8]....
        /*0184*/ 	.word	0x00000700
        /*0188*/ 	.word	0x000000ff
        /*018c*/ 	.word	0x00000020
        /*0190*/ 	.short	0x0100
        /*0192*/ 	.byte	0x04
	.zero		1


	//   ....[9]....
        /*0194*/ 	.word	0x00000710
        /*0198*/ 	.word	0x000000ff
        /*019c*/ 	.word	0x000000a0
        /*01a0*/ 	.short	0x0100
        /*01a2*/ 	.byte	0x04
	.zero		1


	//   ....[10]....
        /*01a4*/ 	.word	0x00000720
        /*01a8*/ 	.word	0x000000ff
        /*01ac*/ 	.word	0x00000028
        /*01b0*/ 	.short	0x0100
        /*01b2*/ 	.byte	0x04
	.zero		1


	//   ....[11]....
        /*01b4*/ 	.word	0x00000730
        /*01b8*/ 	.word	0x000000ff
        /*01bc*/ 	.word	0x000000a8
        /*01c0*/ 	.short	0x0100
        /*01c2*/ 	.byte	0x04
	.zero		1


	//   ....[12]....
        /*01c4*/ 	.word	0x00000740
        /*01c8*/ 	.word	0x000000ff
        /*01cc*/ 	.word	0x00000030
        /*01d0*/ 	.short	0x0100
        /*01d2*/ 	.byte	0x04
	.zero		1


	//   ....[13]....
        /*01d4*/ 	.word	0x00000750
        /*01d8*/ 	.word	0x000000ff
        /*01dc*/ 	.word	0x000000b0
        /*01e0*/ 	.short	0x0100
        /*01e2*/ 	.byte	0x04
	.zero		1


	//   ....[14]....
        /*01e4*/ 	.word	0x00000760
        /*01e8*/ 	.word	0x000000ff
        /*01ec*/ 	.word	0x00000038
        /*01f0*/ 	.short	0x0100
        /*01f2*/ 	.byte	0x04
	.zero		1


	//   ....[15]....
        /*01f4*/ 	.word	0x00000770
        /*01f8*/ 	.word	0x000000ff
        /*01fc*/ 	.word	0x000000b8
        /*0200*/ 	.short	0x0100
        /*0202*/ 	.byte	0x04
	.zero		1


	//   ....[16]....
        /*0204*/ 	.word	0x00000780
        /*0208*/ 	.word	0x000000ff
        /*020c*/ 	.word	0x00000040
        /*0210*/ 	.short	0x0100
        /*0212*/ 	.byte	0x04
	.zero		1


	//   ....[17]....
        /*0214*/ 	.word	0x00000790
        /*0218*/ 	.word	0x000000ff
        /*021c*/ 	.word	0x000000c0
        /*0220*/ 	.short	0x0100
        /*0222*/ 	.byte	0x04
	.zero		1


	//   ....[18]....
        /*0224*/ 	.word	0x000007a0
        /*0228*/ 	.word	0x000000ff
        /*022c*/ 	.word	0x00000048
        /*0230*/ 	.short	0x0100
        /*0232*/ 	.byte	0x04
	.zero		1


	//   ....[19]....
        /*0234*/ 	.word	0x000007b0
        /*0238*/ 	.word	0x000000ff
        /*023c*/ 	.word	0x000000c8
        /*0240*/ 	.short	0x0100
        /*0242*/ 	.byte	0x04
	.zero		1


	//   ....[20]....
        /*0244*/ 	.word	0x000007c0
        /*0248*/ 	.word	0x000000ff
        /*024c*/ 	.word	0x00000050
        /*0250*/ 	.short	0x0100
        /*0252*/ 	.byte	0x04
	.zero		1


	//   ....[21]....
        /*0254*/ 	.word	0x000007d0
        /*0258*/ 	.word	0x000000ff
        /*025c*/ 	.word	0x000000d0
        /*0260*/ 	.short	0x0100
        /*0262*/ 	.byte	0x04
	.zero		1


	//   ....[22]....
        /*0264*/ 	.word	0x000007e0
        /*0268*/ 	.word	0x000000ff
        /*026c*/ 	.word	0x00000058
        /*0270*/ 	.short	0x0100
        /*0272*/ 	.byte	0x04
	.zero		1


	//   ....[23]....
        /*0274*/ 	.word	0x000007f0
        /*0278*/ 	.word	0x000000ff
        /*027c*/ 	.word	0x000000d8
        /*0280*/ 	.short	0x0100
        /*0282*/ 	.byte	0x04
	.zero		1


	//   ....[24]....
        /*0284*/ 	.word	0x00000800
        /*0288*/ 	.word	0x000000ff
        /*028c*/ 	.word	0x00000060
        /*0290*/ 	.short	0x0100
        /*0292*/ 	.byte	0x04
	.zero		1


	//   ....[25]....
        /*0294*/ 	.word	0x00000810
        /*0298*/ 	.word	0x000000ff
        /*029c*/ 	.word	0x000000e0
        /*02a0*/ 	.short	0x0100
        /*02a2*/ 	.byte	0x04
	.zero		1


	//   ....[26]....
        /*02a4*/ 	.word	0x00000820
        /*02a8*/ 	.word	0x000000ff
        /*02ac*/ 	.word	0x00000068
        /*02b0*/ 	.short	0x0100
        /*02b2*/ 	.byte	0x04
	.zero		1


	//   ....[27]....
        /*02b4*/ 	.word	0x00000830
        /*02b8*/ 	.word	0x000000ff
        /*02bc*/ 	.word	0x000000e8
        /*02c0*/ 	.short	0x0100
        /*02c2*/ 	.byte	0x04
	.zero		1


	//   ....[28]....
        /*02c4*/ 	.word	0x00000840
        /*02c8*/ 	.word	0x000000ff
        /*02cc*/ 	.word	0x00000070
        /*02d0*/ 	.short	0x0100
        /*02d2*/ 	.byte	0x04
	.zero		1


	//   ....[29]....
        /*02d4*/ 	.word	0x00000850
        /*02d8*/ 	.word	0x000000ff
        /*02dc*/ 	.word	0x000000f0
        /*02e0*/ 	.short	0x0100
        /*02e2*/ 	.byte	0x04
	.zero		1


	//   ....[30]....
        /*02e4*/ 	.word	0x00000860
        /*02e8*/ 	.word	0x000000ff
        /*02ec*/ 	.word	0x00000078
        /*02f0*/ 	.short	0x0100
        /*02f2*/ 	.byte	0x04
	.zero		1


	//   ....[31]....
        /*02f4*/ 	.word	0x00000870
        /*02f8*/ 	.word	0x000000ff
        /*02fc*/ 	.word	0x000000f8
        /*0300*/ 	.short	0x0100
        /*0302*/ 	.byte	0x04
	.zero		1


	//   ....[32]....
        /*0304*/ 	.word	0x000009b0
        /*0308*/ 	.word	0x000000ff
        /*030c*/ 	.word	0x00000100
        /*0310*/ 	.short	0x0100
        /*0312*/ 	.byte	0x04
	.zero		1


	//   ....[33]....
        /*0314*/ 	.word	0x000009c0
        /*0318*/ 	.word	0x000000ff
        /*031c*/ 	.word	0x00000118
        /*0320*/ 	.short	0x0100
        /*0322*/ 	.byte	0x04
	.zero		1


	//   ....[34]....
        /*0324*/ 	.word	0x000009d0
        /*0328*/ 	.word	0x000000ff
        /*032c*/ 	.word	0x00000108
        /*0330*/ 	.short	0x0100
        /*0332*/ 	.byte	0x04
	.zero		1


	//   ....[35]....
        /*0334*/ 	.word	0x000009e0
        /*0338*/ 	.word	0x000000ff
        /*033c*/ 	.word	0x00000120
        /*0340*/ 	.short	0x0100
        /*0342*/ 	.byte	0x04
	.zero		1


	//   ....[36]....
        /*0344*/ 	.word	0x000009f0
        /*0348*/ 	.word	0x000000ff
        /*034c*/ 	.word	0x00000110
        /*0350*/ 	.short	0x0100
        /*0352*/ 	.byte	0x04
	.zero		1


	//   ....[37]....
        /*0354*/ 	.word	0x00000a00
        /*0358*/ 	.word	0x000000ff
        /*035c*/ 	.word	0x00000128
        /*0360*/ 	.short	0x0100
        /*0362*/ 	.byte	0x04
	.zero		1


	//   ....[38]....
        /*0364*/ 	.word	0x00000af0
        /*0368*/ 	.word	0x000000ff
        /*036c*/ 	.word	0x00000130
        /*0370*/ 	.short	0x0100
        /*0372*/ 	.byte	0x06
	.zero		1


	//   ....[39]....
        /*0374*/ 	.word	0x00000b00
        /*0378*/ 	.word	0x000000ff
        /*037c*/ 	.word	0x00000138
        /*0380*/ 	.short	0x0100
        /*0382*/ 	.byte	0x06
	.zero		1


	//   ....[40]....
        /*0384*/ 	.word	0x00000c40
        /*0388*/ 	.word	0x000000ff
        /*038c*/ 	.word	0x00000140
        /*0390*/ 	.short	0x0100
        /*0392*/ 	.byte	0x06
	.zero		1


	//   ....[41]....
        /*0394*/ 	.word	0x00000c50
        /*0398*/ 	.word	0x000000ff
        /*039c*/ 	.word	0x00000150
        /*03a0*/ 	.short	0x0100
        /*03a2*/ 	.byte	0x06
	.zero		1


	//   ....[42]....
        /*03a4*/ 	.word	0x00000c60
        /*03a8*/ 	.word	0x000000ff
        /*03ac*/ 	.word	0x00000148
        /*03b0*/ 	.short	0x0100
        /*03b2*/ 	.byte	0x06
	.zero		1


	//   ....[43]....
        /*03b4*/ 	.word	0x00000c70
        /*03b8*/ 	.word	0x000000ff
        /*03bc*/ 	.word	0x00000158
        /*03c0*/ 	.short	0x0100
        /*03c2*/ 	.byte	0x06
	.zero		1


	//   ....[44]....
        /*03c4*/ 	.word	0x00000da0
        /*03c8*/ 	.word	0x000000ff
        /*03cc*/ 	.word	0x00000160
        /*03d0*/ 	.short	0x0100
        /*03d2*/ 	.byte	0x04
	.zero		1


	//   ....[45]....
        /*03d4*/ 	.word	0x00000db0
        /*03d8*/ 	.word	0x000000ff
        /*03dc*/ 	.word	0x00000180
        /*03e0*/ 	.short	0x0100
        /*03e2*/ 	.byte	0x04
	.zero		1


	//   ....[46]....
        /*03e4*/ 	.word	0x00000dc0
        /*03e8*/ 	.word	0x000000ff
        /*03ec*/ 	.word	0x00000168
        /*03f0*/ 	.short	0x0100
        /*03f2*/ 	.byte	0x04
	.zero		1


	//   ....[47]....
        /*03f4*/ 	.word	0x00000dd0
        /*03f8*/ 	.word	0x000000ff
        /*03fc*/ 	.word	0x00000188
        /*0400*/ 	.short	0x0100
        /*0402*/ 	.byte	0x04
	.zero		1


	//   ....[48]....
        /*0404*/ 	.word	0x00000de0
        /*0408*/ 	.word	0x000000ff
        /*040c*/ 	.word	0x00000170
        /*0410*/ 	.short	0x0100
        /*0412*/ 	.byte	0x04
	.zero		1


	//   ....[49]....
        /*0414*/ 	.word	0x00000df0
        /*0418*/ 	.word	0x000000ff
        /*041c*/ 	.word	0x00000190
        /*0420*/ 	.short	0x0100
        /*0422*/ 	.byte	0x04
	.zero		1


	//   ....[50]....
        /*0424*/ 	.word	0x00000e00
        /*0428*/ 	.word	0x000000ff
        /*042c*/ 	.word	0x00000178
        /*0430*/ 	.short	0x0100
        /*0432*/ 	.byte	0x04
	.zero		1


	//   ....[51]....
        /*0434*/ 	.word	0x00000e10
        /*0438*/ 	.word	0x000000ff
        /*043c*/ 	.word	0x00000198
        /*0440*/ 	.short	0x0100
        /*0442*/ 	.byte	0x04
	.zero		1


	//   ....[52]....
        /*0444*/ 	.word	0x00000f10
        /*0448*/ 	.word	0x000000ff
        /*044c*/ 	.word	0x000001a0
        /*0450*/ 	.short	0x0100
        /*0452*/ 	.byte	0x04
	.zero		1


	//   ....[53]....
        /*0454*/ 	.word	0x00000f20
        /*0458*/ 	.word	0x000000ff
        /*045c*/ 	.word	0x000001b0
        /*0460*/ 	.short	0x0100
        /*0462*/ 	.byte	0x04
	.zero		1


	//   ....[54]....
        /*0464*/ 	.word	0x00000f30
        /*0468*/ 	.word	0x000000ff
        /*046c*/ 	.word	0x000001a8
        /*0470*/ 	.short	0x0100
        /*0472*/ 	.byte	0x04
	.zero		1


	//   ....[55]....
        /*0474*/ 	.word	0x00000f40
        /*0478*/ 	.word	0x000000ff
        /*047c*/ 	.word	0x000001b8
        /*0480*/ 	.short	0x0100
        /*0482*/ 	.byte	0x04
	.zero		1


	//   ....[56]....
        /*0484*/ 	.word	0x00001040
        /*0488*/ 	.word	0x000000ff
        /*048c*/ 	.word	0x000001c0
        /*0490*/ 	.short	0x0100
        /*0492*/ 	.byte	0x06
	.zero		1


	//   ....[57]....
        /*0494*/ 	.word	0x00001c50
        /*0498*/ 	.word	0x00000000
        /*049c*/ 	.word	0x000001b0
        /*04a0*/ 	.short	0x010a
        /*04a2*/ 	.byte	0xff
	.zero		1


	//   ....[58]....
        /*04a4*/ 	.word	0x00001c70
        /*04a8*/ 	.word	0x00000000
        /*04ac*/ 	.word	0x000001a0
        /*04b0*/ 	.short	0x0101
        /*04b2*/ 	.byte	0xff
	.zero		1


	//   ....[59]....
        /*04b4*/ 	.word	0x00001d20
        /*04b8*/ 	.word	0x000000ff
        /*04bc*/ 	.word	0x00000080
        /*04c0*/ 	.short	0x010a
        /*04c2*/ 	.byte	0x04
	.zero		1


	//   ....[60]....
        /*04c4*/ 	.word	0x00001df0
        /*04c8*/ 	.word	0x000000ff
        /*04cc*/ 	.word	0x00000080
        /*04d0*/ 	.short	0x010a
        /*04d2*/ 	.byte	0x21
	.zero		1


	//   ....[61]....
        /*04d4*/ 	.word	0x00001fa0
        /*04d8*/ 	.word	0x000000ff
        /*04dc*/ 	.word	0x00000080
        /*04e0*/ 	.short	0x010a
        /*04e2*/ 	.byte	0x05
	.zero		1


	//   ....[62]....
        /*04e4*/ 	.word	0x000020c0
        /*04e8*/ 	.word	0x000000ff
        /*04ec*/ 	.word	0x00000138
        /*04f0*/ 	.short	0x0101
        /*04f2*/ 	.byte	0x0d
	.zero		1


	//   ....[63]....
        /*04f4*/ 	.word	0x000020e0
        /*04f8*/ 	.word	0x000000ff
        /*04fc*/ 	.word	0x00000080
        /*0500*/ 	.short	0x010a
        /*0502*/ 	.byte	0x04
	.zero		1


	//   ....[64]....
        /*0504*/ 	.word	0x00002160
        /*0508*/ 	.word	0x000000ff
        /*050c*/ 	.word	0x00000080
        /*0510*/ 	.short	0x010a
        /*0512*/ 	.byte	0x11
	.zero		1


	//   ....[65]....
        /*0514*/ 	.word	0x00002300
        /*0518*/ 	.word	0x000000ff
        /*051c*/ 	.word	0x00000080
        /*0520*/ 	.short	0x010a
        /*0522*/ 	.byte	0x05
	.zero		1


	//   ....[66]....
        /*0524*/ 	.word	0x00002440
        /*0528*/ 	.word	0x00000003
        /*052c*/ 	.word	0x00000140
        /*0530*/ 	.short	0x010a
        /*0532*/ 	.byte	0xff
	.zero		1


	//   ....[67]....
        /*0534*/ 	.word	0x00002590
        /*0538*/ 	.word	0x00000000
        /*053c*/ 	.word	0x00000000
        /*0540*/ 	.short	0x0101
        /*0542*/ 	.byte	0xff
	.zero		1


	//   ....[68]....
        /*0544*/ 	.word	0x00002b40
        /*0548*/ 	.word	0x000000ff
        /*054c*/ 	.word	0x00000000
        /*0550*/ 	.short	0x010a
        /*0552*/ 	.byte	0x04
	.zero		1


	//   ....[69]....
        /*0554*/ 	.word	0x00002bd0
        /*0558*/ 	.word	0x000000ff
        /*055c*/ 	.word	0x00000000
        /*0560*/ 	.short	0x010a
        /*0562*/ 	.byte	0x05
	.zero		1


	//   ....[70]....
        /*0564*/ 	.word	0x00002c60
        /*0568*/ 	.word	0x000000ff
        /*056c*/ 	.word	0x00000000
        /*0570*/ 	.short	0x010a
        /*0572*/ 	.byte	0x05
	.zero		1


	//   ....[71]....
        /*0574*/ 	.word	0x00002cf0
        /*0578*/ 	.word	0x000000ff
        /*057c*/ 	.word	0x00000000
        /*0580*/ 	.short	0x010a
        /*0582*/ 	.byte	0x05
	.zero		1


	//   ....[72]....
        /*0584*/ 	.word	0x00002d80
        /*0588*/ 	.word	0x000000ff
        /*058c*/ 	.word	0x00000000
        /*0590*/ 	.short	0x010a
        /*0592*/ 	.byte	0x05
	.zero		1


	//   ....[73]....
        /*0594*/ 	.word	0x00002e10
        /*0598*/ 	.word	0x000000ff
        /*059c*/ 	.word	0x00000000
        /*05a0*/ 	.short	0x010a
        /*05a2*/ 	.byte	0x05
	.zero		1


	//   ....[74]....
        /*05a4*/ 	.word	0x00002ea0
        /*05a8*/ 	.word	0x000000ff
        /*05ac*/ 	.word	0x00000000
        /*05b0*/ 	.short	0x010a
        /*05b2*/ 	.byte	0x05
	.zero		1


	//   ....[75]....
        /*05b4*/ 	.word	0x00002f30
        /*05b8*/ 	.word	0x000000ff
        /*05bc*/ 	.word	0x00000000
        /*05c0*/ 	.short	0x010a
        /*05c2*/ 	.byte	0x05
	.zero		1


	//   ....[76]....
        /*05c4*/ 	.word	0x00002fc0
        /*05c8*/ 	.word	0x000000ff
        /*05cc*/ 	.word	0x00000000
        /*05d0*/ 	.short	0x010a
        /*05d2*/ 	.byte	0x05
	.zero		1


	//   ....[77]....
        /*05d4*/ 	.word	0x00003050
        /*05d8*/ 	.word	0x000000ff
        /*05dc*/ 	.word	0x00000000
        /*05e0*/ 	.short	0x010a
        /*05e2*/ 	.byte	0x05
	.zero		1


	//   ....[78]....
        /*05e4*/ 	.word	0x000030e0
        /*05e8*/ 	.word	0x000000ff
        /*05ec*/ 	.word	0x00000000
        /*05f0*/ 	.short	0x010a
        /*05f2*/ 	.byte	0x05
	.zero		1


	//   ....[79]....
        /*05f4*/ 	.word	0x00003170
        /*05f8*/ 	.word	0x000000ff
        /*05fc*/ 	.word	0x00000000
        /*0600*/ 	.short	0x010a
        /*0602*/ 	.byte	0x05
	.zero		1


	//   ....[80]....
        /*0604*/ 	.word	0x00003200
        /*0608*/ 	.word	0x000000ff
        /*060c*/ 	.word	0x00000000
        /*0610*/ 	.short	0x010a
        /*0612*/ 	.byte	0x05
	.zero		1


	//   ....[81]....
        /*0614*/ 	.word	0x00003290
        /*0618*/ 	.word	0x000000ff
        /*061c*/ 	.word	0x00000000
        /*0620*/ 	.short	0x010a
        /*0622*/ 	.byte	0x05
	.zero		1


	//   ....[82]....
        /*0624*/ 	.word	0x00003320
        /*0628*/ 	.word	0x000000ff
        /*062c*/ 	.word	0x00000000
        /*0630*/ 	.short	0x010a
        /*0632*/ 	.byte	0x05
	.zero		1


	//   ....[83]....
        /*0634*/ 	.word	0x000033c0
        /*0638*/ 	.word	0x00000000
        /*063c*/ 	.word	0x00000000
        /*0640*/ 	.short	0x010a
        /*0642*/ 	.byte	0xff
	.zero		1


	//   ....[84]....
        /*0644*/ 	.word	0x00003500
        /*0648*/ 	.word	0x00000002
        /*064c*/ 	.word	0x000001a0
        /*0650*/ 	.short	0x010a
        /*0652*/ 	.byte	0xff
	.zero		1


	//   ....[85]....
        /*0654*/ 	.word	0x00003560
        /*0658*/ 	.word	0x00000004
        /*065c*/ 	.word	0x00000000
        /*0660*/ 	.short	0x0101
        /*0662*/ 	.byte	0xff
	.zero		1


	//   ....[86]....
        /*0664*/ 	.word	0x00003580
        /*0668*/ 	.word	0x000000ff
        /*066c*/ 	.word	0x00000150
        /*0670*/ 	.short	0x010a
        /*0672*/ 	.byte	0x04
	.zero		1


	//   ....[87]....
        /*0674*/ 	.word	0x000036a0
        /*0678*/ 	.word	0x00000002
        /*067c*/ 	.word	0x00000140
        /*0680*/ 	.short	0x010a
        /*0682*/ 	.byte	0xff
	.zero		1


	//   ....[88]....
        /*0684*/ 	.word	0x000037b0
        /*0688*/ 	.word	0x00000002
        /*068c*/ 	.word	0x00000000
        /*0690*/ 	.short	0x0101
        /*0692*/ 	.byte	0xff
	.zero		1


	//   ....[89]....
        /*0694*/ 	.word	0x00003840
        /*0698*/ 	.word	0x000000ff
        /*069c*/ 	.word	0x00000150
        /*06a0*/ 	.short	0x0106
        /*06a2*/ 	.byte	0x04
	.zero		1


	//   ....[90]....
        /*06a4*/ 	.word	0x00003860
        /*06a8*/ 	.word	0x000000ff
        /*06ac*/ 	.word	0x00000150
        /*06b0*/ 	.short	0x010a
        /*06b2*/ 	.byte	0x04
	.zero		1


	//   ....[91]....
        /*06b4*/ 	.word	0x000038f0
        /*06b8*/ 	.word	0x000000ff
        /*06bc*/ 	.word	0x00000150
        /*06c0*/ 	.short	0x0106
        /*06c2*/ 	.byte	0x07
	.zero		1


	//   ....[92]....
        /*06c4*/ 	.word	0x00003930
        /*06c8*/ 	.word	0x00000000
        /*06cc*/ 	.word	0x00000150
        /*06d0*/ 	.short	0x010a
        /*06d2*/ 	.byte	0xff
	.zero		1


	//   ....[93]....
        /*06d4*/ 	.word	0x00003b80
        /*06d8*/ 	.word	0x000000ff
        /*06dc*/ 	.word	0x00000008
        /*06e0*/ 	.short	0x010a
        /*06e2*/ 	.byte	0x05
	.zero		1


	//   ....[94]....
        /*06e4*/ 	.word	0x00003ba0
        /*06e8*/ 	.word	0x000000ff
        /*06ec*/ 	.word	0x00000008
        /*06f0*/ 	.short	0x010a
        /*06f2*/ 	.byte	0x05
	.zero		1


	//   ....[95]....
        /*06f4*/ 	.word	0x00003d30
        /*06f8*/ 	.word	0x000000ff
        /*06fc*/ 	.word	0x00000008
        /*0700*/ 	.short	0x010a
        /*0702*/ 	.byte	0x05
	.zero		1


	//   ....[96]....
        /*0704*/ 	.word	0x00003d50
        /*0708*/ 	.word	0x000000ff
        /*070c*/ 	.word	0x00000008
        /*0710*/ 	.short	0x010a
        /*0712*/ 	.byte	0x05
	.zero		1


	//   ....[97]....
        /*0714*/ 	.word	0x00003e10
        /*0718*/ 	.word	0x000000ff
        /*071c*/ 	.word	0x00000000
        /*0720*/ 	.short	0x0101
        /*0722*/ 	.byte	0x04
	.zero		1


	//   ....[98]....
        /*0724*/ 	.word	0x00004150
        /*0728*/ 	.word	0x00000000
        /*072c*/ 	.word	0x00000140
        /*0730*/ 	.short	0x010a
        /*0732*/ 	.byte	0xff
	.zero		1


	//   ....[99]....
        /*0734*/ 	.word	0x00004210
        /*0738*/ 	.word	0x00000000
        /*073c*/ 	.word	0x00000000
        /*0740*/ 	.short	0x0101
        /*0742*/ 	.byte	0xff
	.zero		1


	//   ....[100]....
        /*0744*/ 	.word	0x000042d0
        /*0748*/ 	.word	0x000000ff
        /*074c*/ 	.word	0x00000000
        /*0750*/ 	.short	0x010a
        /*0752*/ 	.byte	0x04
	.zero		1


	//   ....[101]....
        /*0754*/ 	.word	0x000042e0
        /*0758*/ 	.word	0x000000ff
        /*075c*/ 	.word	0x00000180
        /*0760*/ 	.short	0x010a
        /*0762*/ 	.byte	0x1f
	.zero		1


	//   ....[102]....
        /*0764*/ 	.word	0x00004390
        /*0768*/ 	.word	0x000000ff
        /*076c*/ 	.word	0x00000000
        /*0770*/ 	.short	0x010a
        /*0772*/ 	.byte	0x05
	.zero		1


	//   ....[103]....
        /*0774*/ 	.word	0x000044c0
        /*0778*/ 	.word	0x000000ff
        /*077c*/ 	.word	0x00000000
        /*0780*/ 	.short	0x010a
        /*0782*/ 	.byte	0x04
	.zero		1


	//   ....[104]....
        /*0784*/ 	.word	0x000047c0
        /*0788*/ 	.word	0x000000ff
        /*078c*/ 	.word	0x00000000
        /*0790*/ 	.short	0x010a
        /*0792*/ 	.byte	0x04
	.zero		1


	//   ....[105]....
        /*0794*/ 	.word	0x00004850
        /*0798*/ 	.word	0x000000ff
        /*079c*/ 	.word	0x00000000
        /*07a0*/ 	.short	0x010a
        /*07a2*/ 	.byte	0x05
	.zero		1


	//   ....[106]....
        /*07a4*/ 	.word	0x000048e0
        /*07a8*/ 	.word	0x000000ff
        /*07ac*/ 	.word	0x00000000
        /*07b0*/ 	.short	0x010a
        /*07b2*/ 	.byte	0x05
	.zero		1


	//   ....[107]....
        /*07b4*/ 	.word	0x00004980
        /*07b8*/ 	.word	0x00000000
        /*07bc*/ 	.word	0x00000000
        /*07c0*/ 	.short	0x010a
        /*07c2*/ 	.byte	0xff
	.zero		1


	//   ....[108]....
        /*07c4*/ 	.word	0x000049c0
        /*07c8*/ 	.word	0x00000000
        /*07cc*/ 	.word	0x00000000
        /*07d0*/ 	.short	0x010a
        /*07d2*/ 	.byte	0xff
	.zero		1


	//   ....[109]....
        /*07d4*/ 	.word	0x00004a30
        /*07d8*/ 	.word	0x000000ff
        /*07dc*/ 	.word	0x00000000
        /*07e0*/ 	.short	0x0101
        /*07e2*/ 	.byte	0x04
	.zero		1


	//   ....[110]....
        /*07e4*/ 	.word	0x00004a70
        /*07e8*/ 	.word	0x000000ff
        /*07ec*/ 	.word	0x000001c0
        /*07f0*/ 	.short	0x010a
        /*07f2*/ 	.byte	0x1a
	.zero		1


	//   ....[111]....
        /*07f4*/ 	.word	0x00004ac0
        /*07f8*/ 	.word	0x000000ff
        /*07fc*/ 	.word	0x00000000
        /*0800*/ 	.short	0x0101
        /*0802*/ 	.byte	0x04
	.zero		1


	//   ....[112]....
        /*0804*/ 	.word	0x00004f30
        /*0808*/ 	.word	0x0000000c
        /*080c*/ 	.word	0x00000140
        /*0810*/ 	.short	0x010a
        /*0812*/ 	.byte	0xff
	.zero		1


	//   ....[113]....
        /*0814*/ 	.word	0x000050a0
        /*0818*/ 	.word	0x00000000
        /*081c*/ 	.word	0x00000000
        /*0820*/ 	.short	0x0101
        /*0822*/ 	.byte	0xff
	.zero		1


	//   ....[114]....
        /*0824*/ 	.word	0x00005520
        /*0828*/ 	.word	0x000000ff
        /*082c*/ 	.word	0x00000138
        /*0830*/ 	.short	0x010a
        /*0832*/ 	.byte	0x1d
	.zero		1


	//   ....[115]....
        /*0834*/ 	.word	0x000056e0
        /*0838*/ 	.word	0x000000ff
        /*083c*/ 	.word	0x00000118
        /*0840*/ 	.short	0x010a
        /*0842*/ 	.byte	0x04
	.zero		1


	//   ....[116]....
        /*0844*/ 	.word	0x00005930
        /*0848*/ 	.word	0x000000ff
        /*084c*/ 	.word	0x00000100
        /*0850*/ 	.short	0x010b
        /*0852*/ 	.byte	0x04
	.zero		1


	//   ....[117]....
        /*0854*/ 	.word	0x00005940
        /*0858*/ 	.word	0x000000ff
        /*085c*/ 	.word	0x00000000
        /*0860*/ 	.short	0x0101
        /*0862*/ 	.byte	0x10
	.zero		1


	//   ....[118]....
        /*0864*/ 	.word	0x00005950
        /*0868*/ 	.word	0x000000ff
        /*086c*/ 	.word	0x00000118
        /*0870*/ 	.short	0x010a
        /*0872*/ 	.byte	0x05
	.zero		1


	//   ....[119]....
        /*0874*/ 	.word	0x00005ba0
        /*0878*/ 	.word	0x000000ff
        /*087c*/ 	.word	0x00000100
        /*0880*/ 	.short	0x010b
        /*0882*/ 	.byte	0x05
	.zero		1


	//   ....[120]....
        /*0884*/ 	.word	0x00005bb0
        /*0888*/ 	.word	0x000000ff
        /*088c*/ 	.word	0x00000000
        /*0890*/ 	.short	0x0101
        /*0892*/ 	.byte	0x04
	.zero		1


	//   ....[121]....
        /*0894*/ 	.word	0x00005c70
        /*0898*/ 	.word	0x000000ff
        /*089c*/ 	.word	0x00000000
        /*08a0*/ 	.short	0x010a
        /*08a2*/ 	.byte	0x04
	.zero		1


	//   ....[122]....
        /*08a4*/ 	.word	0x00005d00
        /*08a8*/ 	.word	0x000000ff
        /*08ac*/ 	.word	0x00000000
        /*08b0*/ 	.short	0x010a
        /*08b2*/ 	.byte	0x05
	.zero		1


	//   ....[123]....
        /*08b4*/ 	.word	0x00005da0
        /*08b8*/ 	.word	0x00000000
        /*08bc*/ 	.word	0x00000000
        /*08c0*/ 	.short	0x010a
        /*08c2*/ 	.byte	0xff
	.zero		1


	//   ....[124]....
        /*08c4*/ 	.word	0x00006140
        /*08c8*/ 	.word	0x00000003
        /*08cc*/ 	.word	0x00000140
        /*08d0*/ 	.short	0x010a
        /*08d2*/ 	.byte	0xff
	.zero		1


	//   ....[125]....
        /*08d4*/ 	.word	0x000062c0
        /*08d8*/ 	.word	0x00000000
        /*08dc*/ 	.word	0x00000000
        /*08e0*/ 	.short	0x0101
        /*08e2*/ 	.byte	0xff
	.zero		1


	//   ....[126]....
        /*08e4*/ 	.word	0x00006e90
        /*08e8*/ 	.word	0x00000000
        /*08ec*/ 	.word	0x00000100
        /*08f0*/ 	.short	0x010a
        /*08f2*/ 	.byte	0xff
	.zero		1


	//   ....[127]....
        /*08f4*/ 	.word	0x00006f00
        /*08f8*/ 	.word	0x00000048
        /*08fc*/ 	.word	0x00000160
        /*0900*/ 	.short	0x010a
        /*0902*/ 	.byte	0xff
	.zero		1


	//   ....[128]....
        /*0904*/ 	.word	0x00006ff0
        /*0908*/ 	.word	0x00000000
        /*090c*/ 	.word	0x00000100
        /*0910*/ 	.short	0x010a
        /*0912*/ 	.byte	0xff
	.zero		1


	//   ....[129]....
        /*0914*/ 	.word	0x00007120
        /*0918*/ 	.word	0x00000048
        /*091c*/ 	.word	0x00000160
        /*0920*/ 	.short	0x010a
        /*0922*/ 	.byte	0xff
	.zero		1


	//   ....[130]....
        /*0924*/ 	.word	0x000079a0
        /*0928*/ 	.word	0x00000000
        /*092c*/ 	.word	0x00000000
        /*0930*/ 	.short	0x0101
        /*0932*/ 	.byte	0xff
	.zero		1


	//   ....[131]....
        /*0934*/ 	.word	0x000079b0
        /*0938*/ 	.word	0x00000003
        /*093c*/ 	.word	0x00000100
        /*0940*/ 	.short	0x010a
        /*0942*/ 	.byte	0xff
	.zero		1


	//   ....[132]....
        /*0944*/ 	.word	0x00007a80
        /*0948*/ 	.word	0x00000003
        /*094c*/ 	.word	0x00000100
        /*0950*/ 	.short	0x010a
        /*0952*/ 	.byte	0xff
	.zero		1


	//   ....[133]....
        /*0954*/ 	.word	0x00007de0
        /*0958*/ 	.word	0x0000004a
        /*095c*/ 	.word	0x00000000
        /*0960*/ 	.short	0x0101
        /*0962*/ 	.byte	0xff
	.zero		1


	//   ....[134]....
        /*0964*/ 	.word	0x00008480
        /*0968*/ 	.word	0x00000002
        /*096c*/ 	.word	0x00000000
        /*0970*/ 	.short	0x0101
        /*0972*/ 	.byte	0xff
	.zero		1


	//   ....[135]....
        /*0974*/ 	.word	0x00008720
        /*0978*/ 	.word	0x000000ff
        /*097c*/ 	.word	0x00000000
        /*0980*/ 	.short	0x0101
        /*0982*/ 	.byte	0x04
	.zero		1


	//   ....[136]....
        /*0984*/ 	.word	0x00008740
        /*0988*/ 	.word	0x00000000
        /*098c*/ 	.word	0x000001b0
        /*0990*/ 	.short	0x010a
        /*0992*/ 	.byte	0xff
	.zero		1


	//   ....[137]....
        /*0994*/ 	.word	0x000087a0
        /*0998*/ 	.word	0x00000000
        /*099c*/ 	.word	0x00000080
        /*09a0*/ 	.short	0x010a
        /*09a2*/ 	.byte	0xff
	.zero		1


	//   ....[138]....
        /*09a4*/ 	.word	0x00008800
        /*09a8*/ 	.word	0x00000000
        /*09ac*/ 	.word	0x00000080
        /*09b0*/ 	.short	0x010a
        /*09b2*/ 	.byte	0xff
	.zero		1


	//   ....[139]....
        /*09b4*/ 	.word	0x00008850
        /*09b8*/ 	.word	0x00000003
        /*09bc*/ 	.word	0x00000140
        /*09c0*/ 	.short	0x010a
        /*09c2*/ 	.byte	0xff
	.zero		1


	//   ....[140]....
        /*09c4*/ 	.word	0x000088b0
        /*09c8*/ 	.word	0x00000000
        /*09cc*/ 	.word	0x00000000
        /*09d0*/ 	.short	0x010a
        /*09d2*/ 	.byte	0xff
	.zero		1


	//   ....[141]....
        /*09d4*/ 	.word	0x00008910
        /*09d8*/ 	.word	0x00000000
        /*09dc*/ 	.word	0x00000000
        /*09e0*/ 	.short	0x010a
        /*09e2*/ 	.byte	0xff
	.zero		1


	//   ....[142]....
        /*09e4*/ 	.word	0x00008970
        /*09e8*/ 	.word	0x00000000
        /*09ec*/ 	.word	0x00000000
        /*09f0*/ 	.short	0x010a
        /*09f2*/ 	.byte	0xff
	.zero		1


	//   ....[143]....
        /*09f4*/ 	.word	0x000089d0
        /*09f8*/ 	.word	0x00000000
        /*09fc*/ 	.word	0x00000000
        /*0a00*/ 	.short	0x010a
        /*0a02*/ 	.byte	0xff
	.zero		1


	//   ....[144]....
        /*0a04*/ 	.word	0x00008a30
        /*0a08*/ 	.word	0x00000000
        /*0a0c*/ 	.word	0x00000000
        /*0a10*/ 	.short	0x010a
        /*0a12*/ 	.byte	0xff
	.zero		1


	//   ....[145]....
        /*0a14*/ 	.word	0x00008a90
        /*0a18*/ 	.word	0x00000000
        /*0a1c*/ 	.word	0x00000000
        /*0a20*/ 	.short	0x010a
        /*0a22*/ 	.byte	0xff
	.zero		1


	//   ....[146]....
        /*0a24*/ 	.word	0x00008af0
        /*0a28*/ 	.word	0x00000000
        /*0a2c*/ 	.word	0x00000000
        /*0a30*/ 	.short	0x010a
        /*0a32*/ 	.byte	0xff
	.zero		1


	//   ....[147]....
        /*0a34*/ 	.word	0x00008b50
        /*0a38*/ 	.word	0x00000000
        /*0a3c*/ 	.word	0x00000000
        /*0a40*/ 	.short	0x010a
        /*0a42*/ 	.byte	0xff
	.zero		1


	//   ....[148]....
        /*0a44*/ 	.word	0x00008bb0
        /*0a48*/ 	.word	0x00000000
        /*0a4c*/ 	.word	0x00000000
        /*0a50*/ 	.short	0x010a
        /*0a52*/ 	.byte	0xff
	.zero		1


	//   ....[149]....
        /*0a54*/ 	.word	0x00008c10
        /*0a58*/ 	.word	0x00000000
        /*0a5c*/ 	.word	0x00000000
        /*0a60*/ 	.short	0x010a
        /*0a62*/ 	.byte	0xff
	.zero		1


	//   ....[150]....
        /*0a64*/ 	.word	0x00008c70
        /*0a68*/ 	.word	0x00000000
        /*0a6c*/ 	.word	0x00000000
        /*0a70*/ 	.short	0x010a
        /*0a72*/ 	.byte	0xff
	.zero		1


	//   ....[151]....
        /*0a74*/ 	.word	0x00008cd0
        /*0a78*/ 	.word	0x00000000
        /*0a7c*/ 	.word	0x00000000
        /*0a80*/ 	.short	0x010a
        /*0a82*/ 	.byte	0xff
	.zero		1


	//   ....[152]....
        /*0a84*/ 	.word	0x00008d30
        /*0a88*/ 	.word	0x00000000
        /*0a8c*/ 	.word	0x00000000
        /*0a90*/ 	.short	0x010a
        /*0a92*/ 	.byte	0xff
	.zero		1


	//   ....[153]....
        /*0a94*/ 	.word	0x00008d90
        /*0a98*/ 	.word	0x00000000
        /*0a9c*/ 	.word	0x00000000
        /*0aa0*/ 	.short	0x010a
        /*0aa2*/ 	.byte	0xff
	.zero		1


	//   ....[154]....
        /*0aa4*/ 	.word	0x00008df0
        /*0aa8*/ 	.word	0x00000000
        /*0aac*/ 	.word	0x00000000
        /*0ab0*/ 	.short	0x010a
        /*0ab2*/ 	.byte	0xff
	.zero		1


	//   ....[155]....
        /*0ab4*/ 	.word	0x00008e40
        /*0ab8*/ 	.word	0x00000002
        /*0abc*/ 	.word	0x000001a0
        /*0ac0*/ 	.short	0x010a
        /*0ac2*/ 	.byte	0xff
	.zero		1


	//   ....[156]....
        /*0ac4*/ 	.word	0x00008ea0
        /*0ac8*/ 	.word	0x00000002
        /*0acc*/ 	.word	0x00000150
        /*0ad0*/ 	.short	0x010a
        /*0ad2*/ 	.byte	0xff
	.zero		1


	//   ....[157]....
        /*0ad4*/ 	.word	0x00008ef0
        /*0ad8*/ 	.word	0x00000002
        /*0adc*/ 	.word	0x00000140
        /*0ae0*/ 	.short	0x010a
        /*0ae2*/ 	.byte	0xff
	.zero		1


	//   ....[158]....
        /*0ae4*/ 	.word	0x00008f50
        /*0ae8*/ 	.word	0x00000000
        /*0aec*/ 	.word	0x00000150
        /*0af0*/ 	.short	0x010a
        /*0af2*/ 	.byte	0xff
	.zero		1


	//   ....[159]....
        /*0af4*/ 	.word	0x00008fb0
        /*0af8*/ 	.word	0x00000000
        /*0afc*/ 	.word	0x00000008
        /*0b00*/ 	.short	0x010a
        /*0b02*/ 	.byte	0xff
	.zero		1


	//   ....[160]....
        /*0b04*/ 	.word	0x000090a0
        /*0b08*/ 	.word	0x00000000
        /*0b0c*/ 	.word	0x00000008
        /*0b10*/ 	.short	0x010a
        /*0b12*/ 	.byte	0xff
	.zero		1


	//   ....[161]....
        /*0b14*/ 	.word	0x000090f0
        /*0b18*/ 	.word	0x00000000
        /*0b1c*/ 	.word	0x00000140
        /*0b20*/ 	.short	0x010a
        /*0b22*/ 	.byte	0xff
	.zero		1


	//   ....[162]....
        /*0b24*/ 	.word	0x00009150
        /*0b28*/ 	.word	0x00000000
        /*0b2c*/ 	.word	0x00000180
        /*0b30*/ 	.short	0x010a
        /*0b32*/ 	.byte	0xff
	.zero		1


	//   ....[163]....
        /*0b34*/ 	.word	0x000091b0
        /*0b38*/ 	.word	0x00000000
        /*0b3c*/ 	.word	0x00000000
        /*0b40*/ 	.short	0x010a
        /*0b42*/ 	.byte	0xff
	.zero		1


	//   ....[164]....
        /*0b44*/ 	.word	0x00009210
        /*0b48*/ 	.word	0x00000000
        /*0b4c*/ 	.word	0x00000000
        /*0b50*/ 	.short	0x010a
        /*0b52*/ 	.byte	0xff
	.zero		1


	//   ....[165]....
        /*0b54*/ 	.word	0x00009270
        /*0b58*/ 	.word	0x00000000
        /*0b5c*/ 	.word	0x00000000
        /*0b60*/ 	.short	0x010a
        /*0b62*/ 	.byte	0xff
	.zero		1


	//   ....[166]....
        /*0b64*/ 	.word	0x000092d0
        /*0b68*/ 	.word	0x00000000
        /*0b6c*/ 	.word	0x00000000
        /*0b70*/ 	.short	0x010a
        /*0b72*/ 	.byte	0xff
	.zero		1


	//   ....[167]....
        /*0b74*/ 	.word	0x00009330
        /*0b78*/ 	.word	0x00000000
        /*0b7c*/ 	.word	0x000001c0
        /*0b80*/ 	.short	0x010a
        /*0b82*/ 	.byte	0xff
	.zero		1


	//   ....[168]....
        /*0b84*/ 	.word	0x00009380
        /*0b88*/ 	.word	0x0000000c
        /*0b8c*/ 	.word	0x00000140
        /*0b90*/ 	.short	0x010a
        /*0b92*/ 	.byte	0xff
	.zero		1


	//   ....[169]....
        /*0b94*/ 	.word	0x000093e0
        /*0b98*/ 	.word	0x00000000
        /*0b9c*/ 	.word	0x00000138
        /*0ba0*/ 	.short	0x010a
        /*0ba2*/ 	.byte	0xff
	.zero		1


	//   ....[170]....
        /*0ba4*/ 	.word	0x00009440
        /*0ba8*/ 	.word	0x00000000
        /*0bac*/ 	.word	0x00000118
        /*0bb0*/ 	.short	0x010a
        /*0bb2*/ 	.byte	0xff
	.zero		1


	//   ....[171]....
        /*0bb4*/ 	.word	0x000094a0
        /*0bb8*/ 	.word	0x00000009
        /*0bbc*/ 	.word	0x00000118
        /*0bc0*/ 	.short	0x010a
        /*0bc2*/ 	.byte	0xff
	.zero		1


	//   ....[172]....
        /*0bc4*/ 	.word	0x00009500
        /*0bc8*/ 	.word	0x00000000
        /*0bcc*/ 	.word	0x00000000
        /*0bd0*/ 	.short	0x010a
        /*0bd2*/ 	.byte	0xff
	.zero		1


	//   ....[173]....
        /*0bd4*/ 	.word	0x00009560
        /*0bd8*/ 	.word	0x00000000
        /*0bdc*/ 	.word	0x00000000
        /*0be0*/ 	.short	0x010a
        /*0be2*/ 	.byte	0xff
	.zero		1


	//   ....[174]....
        /*0be4*/ 	.word	0x000095b0
        /*0be8*/ 	.word	0x00000003
        /*0bec*/ 	.word	0x00000140
        /*0bf0*/ 	.short	0x010a
        /*0bf2*/ 	.byte	0xff
	.zero		1


	//   ....[175]....
        /*0bf4*/ 	.word	0x00009600
        /*0bf8*/ 	.word	0x00000000
        /*0bfc*/ 	.word	0x00000100
        /*0c00*/ 	.short	0x010a
        /*0c02*/ 	.byte	0xff
	.zero		1


	//   ....[176]....
        /*0c04*/ 	.word	0x00009650
        /*0c08*/ 	.word	0x00000048
        /*0c0c*/ 	.word	0x00000160
        /*0c10*/ 	.short	0x010a
        /*0c12*/ 	.byte	0xff
	.zero		1


	//   ....[177]....
        /*0c14*/ 	.word	0x000096a0
        /*0c18*/ 	.word	0x00000003
        /*0c1c*/ 	.word	0x00000100
        /*0c20*/ 	.short	0x010a
        /*0c22*/ 	.byte	0xff
	.zero		1


	//----- nvinfo : EIATTR_NUM_MBARRIERS
	.align		4
.L_47:
        /*0c24*/ 	.byte	0x03, 0x38
        /*0c26*/ 	.short	0x0039


	//----- nvinfo : EIATTR_EXIT_INSTR_OFFSETS
	.align		4
        /*0c28*/ 	.byte	0x04, 0x1c
        /*0c2a*/ 	.short	(.L_49 - .L_48)


	//   ....[0]....
.L_48:
        /*0c2c*/ 	.word	0x000033f0


	//   ....[1]....
        /*0c30*/ 	.word	0x00003900


	//   ....[2]....
        /*0c34*/ 	.word	0x00003960


	//   ....[3]....
        /*0c38*/ 	.word	0x00004cf0


	//   ....[4]....
        /*0c3c*/ 	.word	0x00005dd0


	//   ....[5]....
        /*0c40*/ 	.word	0x00005e10


	//   ....[6]....
        /*0c44*/ 	.word	0x00008600


	//   ....[7]....
        /*0c48*/ 	.word	0x00008680


	//   ....[8]....
        /*0c4c*/ 	.word	0x000086b0


	//   ....[9]....
        /*0c50*/ 	.word	0x00008730


	//----- nvinfo : EIATTR_MAX_THREADS
	.align		4
.L_49:
        /*0c54*/ 	.byte	0x04, 0x05
        /*0c56*/ 	.short	(.L_51 - .L_50)
.L_50:
        /*0c58*/ 	.word	0x00000100
        /*0c5c*/ 	.word	0x00000001
        /*0c60*/ 	.word	0x00000001


	//----- nvinfo : EIATTR_CRS_STACK_SIZE
	.align		4
.L_51:
        /*0c64*/ 	.byte	0x04, 0x1e
        /*0c66*/ 	.short	(.L_53 - .L_52)
.L_52:
        /*0c68*/ 	.word	0x00000000


	//----- nvinfo : EIATTR_CBANK_PARAM_SIZE
	.align		4
.L_53:
        /*0c6c*/ 	.byte	0x03, 0x19
        /*0c6e*/ 	.short	0x0800


	//----- nvinfo : EIATTR_PARAM_CBANK
	.align		4
        /*0c70*/ 	.byte	0x04, 0x0a
        /*0c72*/ 	.short	(.L_55 - .L_54)
	.align		4
.L_54:
        /*0c74*/ 	.word	index@(.nv.constant0._ZN7cutlass13device_kernelINS_4gemm6kernel13GemmUniversalIN4cute5tupleIJiiiiEEENS1_10collective13CollectiveMmaINS1_35MainloopSm100TmaUmmaWarpSpecializedILi16ELi2ELi4ENS5_IJNS4_1CILi2EEESB_NSA_ILi1EEEEEEEENS5_IJNSA_ILi128EEENSA_ILi64EEENSA_ILi32EEEEEENS_10tfloat32_tENS5_IJlSC_lEEESJ_SK_NS4_8TiledMMAINS4_8MMA_AtomIJNS4_23SM100_MMA_TF32_2x1SM_SSISJ_SJ_fLi128ELi64ELNS4_4UMMA5MajorE0ELSP_0ELNSO_7ScaleInE0ELSQ_0EEEEEENS4_6LayoutINS5_IJSC_SC_SC_EEENS5_IJNSA_ILi0EEESV_SV_EEEEENS5_IJNS4_10UnderscoreESY_SY_EEEEENS4_28SM100_TMA_2SM_LOAD_MULTICASTENS4_14ComposedLayoutINS4_7SwizzleILi3ELi4ELi3EEENS4_18smem_ptr_flag_bitsILi32EEENST_INS5_IJNSA_ILi8EEESH_EEENS5_IJSH_SC_EEEEEEEvNS4_8identityENS4_18SM100_TMA_2SM_LOADES1B_vS1C_EENS_8epilogue10collective18CollectiveEpilogueINS1F_23Sm100TmaWarpSpecializedILi3ELi2ELi16ELb1ELb0EEEJNS5_IJSG_SG_SH_EEENS5_IJNST_ISG_SC_EENST_INS5_IJNSA_ILi16EEESB_EEENS5_IJSC_SH_EEEEEEEESJ_SK_SJ_SK_NS1F_6fusion15FusionCallbacksIS1J_NS1R_17LinearCombinationISJ_fSJ_fLNS_15FloatRoundStyleE2EEES1K_S1Q_JEEENS4_5SM1004TMEM4LOAD26SM100_TMEM_LOAD_32dp32b16xENS4_13SM90_TMA_LOADENS12_INS13_ILi2ELi4ELi3EEES16_NST_INS5_IJS17_S1M_EEENS5_IJS1M_SC_EEEEEEENS4_39AutoVectorizingCopyWithAssumedAlignmentILi128EEENS4_14SM90_TMA_STOREES26_S28_S28_EEEvvEEEEvNT_6ParamsE)
        /*0c78*/ 	.short	0x0380
        /*0c7a*/ 	.short	0x0800


	//----- nvinfo : EIATTR_SW_WAR
	.align		4
.L_55:
        /*0c7c*/ 	.byte	0x04, 0x36
        /*0c7e*/ 	.short	(.L_57 - .L_56)
.L_56:
        /*0c80*/ 	.word	0x00000008
.L_57:


//--------------------- .nv.callgraph             --------------------------
	.section	.nv.callgraph,"",@"SHT_CUDA_CALLGRAPH"
	.align	4
	.sectionentsize	8
	.align		4
        /*0000*/ 	.word	0x00000000
	.align		4
        /*0004*/ 	.word	0xffffffff
	.align		4
        /*0008*/ 	.word	index@(_ZN7cutlass13device_kernelINS_4gemm6kernel13GemmUniversalIN4cute5tupleIJiiiiEEENS1_10collective13CollectiveMmaINS1_35MainloopSm100TmaUmmaWarpSpecializedILi16ELi2ELi4ENS5_IJNS4_1CILi2EEESB_NSA_ILi1EEEEEEEENS5_IJNSA_ILi128EEENSA_ILi64EEENSA_ILi32EEEEEENS_10tfloat32_tENS5_IJlSC_lEEESJ_SK_NS4_8TiledMMAINS4_8MMA_AtomIJNS4_23SM100_MMA_TF32_2x1SM_SSISJ_SJ_fLi128ELi64ELNS4_4UMMA5MajorE0ELSP_0ELNSO_7ScaleInE0ELSQ_0EEEEEENS4_6LayoutINS5_IJSC_SC_SC_EEENS5_IJNSA_ILi0EEESV_SV_EEEEENS5_IJNS4_10UnderscoreESY_SY_EEEEENS4_28SM100_TMA_2SM_LOAD_MULTICASTENS4_14ComposedLayoutINS4_7SwizzleILi3ELi4ELi3EEENS4_18smem_ptr_flag_bitsILi32EEENST_INS5_IJNSA_ILi8EEESH_EEENS5_IJSH_SC_EEEEEEEvNS4_8identityENS4_18SM100_TMA_2SM_LOADES1B_vS1C_EENS_8epilogue10collective18CollectiveEpilogueINS1F_23Sm100TmaWarpSpecializedILi3ELi2ELi16ELb1ELb0EEEJNS5_IJSG_SG_SH_EEENS5_IJNST_ISG_SC_EENST_INS5_IJNSA_ILi16EEESB_EEENS5_IJSC_SH_EEEEEEEESJ_SK_SJ_SK_NS1F_6fusion15FusionCallbacksIS1J_NS1R_17LinearCombinationISJ_fSJ_fLNS_15FloatRoundStyleE2EEES1K_S1Q_JEEENS4_5SM1004TMEM4LOAD26SM100_TMEM_LOAD_32dp32b16xENS4_13SM90_TMA_LOADENS12_INS13_ILi2ELi4ELi3EEES16_NST_INS5_IJS17_S1M_EEENS5_IJS1M_SC_EEEEEEENS4_39AutoVectorizingCopyWithAssumedAlignmentILi128EEENS4_14SM90_TMA_STOREES26_S28_S28_EEEvvEEEEvNT_6ParamsE)
	.align		4
        /*000c*/ 	.word	index@(__assertfail)
	.align		4
        /*0010*/ 	.word	0x00000000
	.align		4
        /*0014*/ 	.word	0xfffffffe
	.align		4
        /*0018*/ 	.word	0x00000000
	.align		4
        /*001c*/ 	.word	0xfffffffd
	.align		4
        /*0020*/ 	.word	0x00000000
	.align		4
        /*0024*/ 	.word	0xfffffffc


//--------------------- .nv.constant4             --------------------------
	.section	.nv.constant4,"a",@progbits
	.align	8
	.align		8
.nv.constant4:
        /*0000*/ 	.dword	__assertfail
	.align		8
        /*0008*/ 	.dword	__unnamed_1
	.align		8
        /*0010*/ 	.dword	__unnamed_2
	.align		8
        /*0018*/ 	.dword	_ZN40_INTERNAL_3ddfc86a_4_k_cu_86b3b9f5_102114cuda3std3__45__cpo5beginE
	.align		8
        /*0020*/ 	.dword	_ZN40_INTERNAL_3ddfc86a_4_k_cu_86b3b9f5_102114cuda3std3__45__cpo3endE
	.align		8
        /*0028*/ 	.dword	_ZN40_INTERNAL_3ddfc86a_4_k_cu_86b3b9f5_102114cuda3std3__45__cpo6cbeginE
	.align		8
        /*0030*/ 	.dword	_ZN40_INTERNAL_3ddfc86a_4_k_cu_86b3b9f5_102114cuda3std3__45__cpo4cendE
	.align		8
        /*0038*/ 	.dword	_ZN40_INTERNAL_3ddfc86a_4_k_cu_86b3b9f5_102114cuda3std3__442_GLOBAL__N__3ddfc86a_4_k_cu_86b3b9f5_102116ignoreE
	.align		8
        /*0040*/ 	.dword	_ZN40_INTERNAL_3ddfc86a_4_k_cu_86b3b9f5_102114cuda3std3__419piecewise_constructE
	.align		8
        /*0048*/ 	.dword	_ZN40_INTERNAL_3ddfc86a_4_k_cu_86b3b9f5_102114cuda3std3__48in_placeE
	.align		8
        /*0050*/ 	.dword	_ZN40_INTERNAL_3ddfc86a_4_k_cu_86b3b9f5_102114cuda3std6ranges3__45__cpo4swapE
	.align		8
        /*0058*/ 	.dword	_ZN40_INTERNAL_3ddfc86a_4_k_cu_86b3b9f5_102114cuda3std6ranges3__45__cpo9iter_moveE
	.align		8
        /*0060*/ 	.dword	_ZN40_INTERNAL_3ddfc86a_4_k_cu_86b3b9f5_102114cute7productE
	.align		8
        /*0068*/ 	.dword	_ZN40_INTERNAL_3ddfc86a_4_k_cu_86b3b9f5_102114cute1_E
	.align		8
        /*0070*/ 	.dword	$str$25
	.align		8
        /*0078*/ 	.dword	$str$26
	.align		8
        /*0080*/ 	.dword	$str$27
	.align		8
        /*0088*/ 	.dword	$str$28


//--------------------- .text._ZN7cutlass13device_kernelINS_4gemm6kernel13GemmUniversalIN4cute5tupleIJiiiiEEENS1_10collective13CollectiveMmaINS1_35MainloopSm100TmaUmmaWarpSpecializedILi16ELi2ELi4ENS5_IJNS4_1CILi2EEESB_NSA_ILi1EEEEEEEENS5_IJNSA_ILi128EEENSA_ILi64EEENSA_ILi32EEEEEENS_10tfloat32_tENS5_IJlSC_lEEESJ_SK_NS4_8TiledMMAINS4_8MMA_AtomIJNS4_23SM100_MMA_TF32_2x1SM_SSISJ_SJ_fLi128ELi64ELNS4_4UMMA5MajorE0ELSP_0ELNSO_7ScaleInE0ELSQ_0EEEEEENS4_6LayoutINS5_IJSC_SC_SC_EEENS5_IJNSA_ILi0EEESV_SV_EEEEENS5_IJNS4_10UnderscoreESY_SY_EEEEENS4_28SM100_TMA_2SM_LOAD_MULTICASTENS4_14ComposedLayoutINS4_7SwizzleILi3ELi4ELi3EEENS4_18smem_ptr_flag_bitsILi32EEENST_INS5_IJNSA_ILi8EEESH_EEENS5_IJSH_SC_EEEEEEEvNS4_8identityENS4_18SM100_TMA_2SM_LOADES1B_vS1C_EENS_8epilogue10collective18CollectiveEpilogueINS1F_23Sm100TmaWarpSpecializedILi3ELi2ELi16ELb1ELb0EEEJNS5_IJSG_SG_SH_EEENS5_IJNST_ISG_SC_EENST_INS5_IJNSA_ILi16EEESB_EEENS5_IJSC_SH_EEEEEEEESJ_SK_SJ_SK_NS1F_6fusion15FusionCallbacksIS1J_NS1R_17LinearCombinationISJ_fSJ_fLNS_15FloatRoundStyleE2EEES1K_S1Q_JEEENS4_5SM1004TMEM4LOAD26SM100_TMEM_LOAD_32dp32b16xENS4_13SM90_TMA_LOADENS12_INS13_ILi2ELi4ELi3EEES16_NST_INS5_IJS17_S1M_EEENS5_IJS1M_SC_EEEEEEENS4_39AutoVectorizingCopyWithAssumedAlignmentILi128EEENS4_14SM90_TMA_STOREES26_S28_S28_EEEvvEEEEvNT_6ParamsE --------------------------
	.section	.text._ZN7cutlass13device_kernelINS_4gemm6kernel13GemmUniversalIN4cute5tupleIJiiiiEEENS1_10collective13CollectiveMmaINS1_35MainloopSm100TmaUmmaWarpSpecializedILi16ELi2ELi4ENS5_IJNS4_1CILi2EEESB_NSA_ILi1EEEEEEEENS5_IJNSA_ILi128EEENSA_ILi64EEENSA_ILi32EEEEEENS_10tfloat32_tENS5_IJlSC_lEEESJ_SK_NS4_8TiledMMAINS4_8MMA_AtomIJNS4_23SM100_MMA_TF32_2x1SM_SSISJ_SJ_fLi128ELi64ELNS4_4UMMA5MajorE0ELSP_0ELNSO_7ScaleInE0ELSQ_0EEEEEENS4_6LayoutINS5_IJSC_SC_SC_EEENS5_IJNSA_ILi0EEESV_SV_EEEEENS5_IJNS4_10UnderscoreESY_SY_EEEEENS4_28SM100_TMA_2SM_LOAD_MULTICASTENS4_14ComposedLayoutINS4_7SwizzleILi3ELi4ELi3EEENS4_18smem_ptr_flag_bitsILi32EEENST_INS5_IJNSA_ILi8EEESH_EEENS5_IJSH_SC_EEEEEEEvNS4_8identityENS4_18SM100_TMA_2SM_LOADES1B_vS1C_EENS_8epilogue10collective18CollectiveEpilogueINS1F_23Sm100TmaWarpSpecializedILi3ELi2ELi16ELb1ELb0EEEJNS5_IJSG_SG_SH_EEENS5_IJNST_ISG_SC_EENST_INS5_IJNSA_ILi16EEESB_EEENS5_IJSC_SH_EEEEEEEESJ_SK_SJ_SK_NS1F_6fusion15FusionCallbacksIS1J_NS1R_17LinearCombinationISJ_fSJ_fLNS_15FloatRoundStyleE2EEES1K_S1Q_JEEENS4_5SM1004TMEM4LOAD26SM100_TMEM_LOAD_32dp32b16xENS4_13SM90_TMA_LOADENS12_INS13_ILi2ELi4ELi3EEES16_NST_INS5_IJS17_S1M_EEENS5_IJS1M_SC_EEEEEEENS4_39AutoVectorizingCopyWithAssumedAlignmentILi128EEENS4_14SM90_TMA_STOREES26_S28_S28_EEEvvEEEEvNT_6ParamsE,"ax",@progbits
	.align	128
.text._ZN7cutlass13device_kernelINS_4gemm6kernel13GemmUniversalIN4cute5tupleIJiiiiEEENS1_10collective13CollectiveMmaINS1_35MainloopSm100TmaUmmaWarpSpecializedILi16ELi2ELi4ENS5_IJNS4_1CILi2EEESB_NSA_ILi1EEEEEEEENS5_IJNSA_ILi128EEENSA_ILi64EEENSA_ILi32EEEEEENS_10tfloat32_tENS5_IJlSC_lEEESJ_SK_NS4_8TiledMMAINS4_8MMA_AtomIJNS4_23SM100_MMA_TF32_2x1SM_SSISJ_SJ_fLi128ELi64ELNS4_4UMMA5MajorE0ELSP_0ELNSO_7ScaleInE0ELSQ_0EEEEEENS4_6LayoutINS5_IJSC_SC_SC_EEENS5_IJNSA_ILi0EEESV_SV_EEEEENS5_IJNS4_10UnderscoreESY_SY_EEEEENS4_28SM100_TMA_2SM_LOAD_MULTICASTENS4_14ComposedLayoutINS4_7SwizzleILi3ELi4ELi3EEENS4_18smem_ptr_flag_bitsILi32EEENST_INS5_IJNSA_ILi8EEESH_EEENS5_IJSH_SC_EEEEEEEvNS4_8identityENS4_18SM100_TMA_2SM_LOADES1B_vS1C_EENS_8epilogue10collective18CollectiveEpilogueINS1F_23Sm100TmaWarpSpecializedILi3ELi2ELi16ELb1ELb0EEEJNS5_IJSG_SG_SH_EEENS5_IJNST_ISG_SC_EENST_INS5_IJNSA_ILi16EEESB_EEENS5_IJSC_SH_EEEEEEEESJ_SK_SJ_SK_NS1F_6fusion15FusionCallbacksIS1J_NS1R_17LinearCombinationISJ_fSJ_fLNS_15FloatRoundStyleE2EEES1K_S1Q_JEEENS4_5SM1004TMEM4LOAD26SM100_TMEM_LOAD_32dp32b16xENS4_13SM90_TMA_LOADENS12_INS13_ILi2ELi4ELi3EEES16_NST_INS5_IJS17_S1M_EEENS5_IJS1M_SC_EEEEEEENS4_39AutoVectorizingCopyWithAssumedAlignmentILi128EEENS4_14SM90_TMA_STOREES26_S28_S28_EEEvvEEEEvNT_6ParamsE:
        .type           _ZN7cutlass13device_kernelINS_4gemm6kernel13GemmUniversalIN4cute5tupleIJiiiiEEENS1_10collective13CollectiveMmaINS1_35MainloopSm100TmaUmmaWarpSpecializedILi16ELi2ELi4ENS5_IJNS4_1CILi2EEESB_NSA_ILi1EEEEEEEENS5_IJNSA_ILi128EEENSA_ILi64EEENSA_ILi32EEEEEENS_10tfloat32_tENS5_IJlSC_lEEESJ_SK_NS4_8TiledMMAINS4_8MMA_AtomIJNS4_23SM100_MMA_TF32_2x1SM_SSISJ_SJ_fLi128ELi64ELNS4_4UMMA5MajorE0ELSP_0ELNSO_7ScaleInE0ELSQ_0EEEEEENS4_6LayoutINS5_IJSC_SC_SC_EEENS5_IJNSA_ILi0EEESV_SV_EEEEENS5_IJNS4_10UnderscoreESY_SY_EEEEENS4_28SM100_TMA_2SM_LOAD_MULTICASTENS4_14ComposedLayoutINS4_7SwizzleILi3ELi4ELi3EEENS4_18smem_ptr_flag_bitsILi32EEENST_INS5_IJNSA_ILi8EEESH_EEENS5_IJSH_SC_EEEEEEEvNS4_8identityENS4_18SM100_TMA_2SM_LOADES1B_vS1C_EENS_8epilogue10collective18CollectiveEpilogueINS1F_23Sm100TmaWarpSpecializedILi3ELi2ELi16ELb1ELb0EEEJNS5_IJSG_SG_SH_EEENS5_IJNST_ISG_SC_EENST_INS5_IJNSA_ILi16EEESB_EEENS5_IJSC_SH_EEEEEEEESJ_SK_SJ_SK_NS1F_6fusion15FusionCallbacksIS1J_NS1R_17LinearCombinationISJ_fSJ_fLNS_15FloatRoundStyleE2EEES1K_S1Q_JEEENS4_5SM1004TMEM4LOAD26SM100_TMEM_LOAD_32dp32b16xENS4_13SM90_TMA_LOADENS12_INS13_ILi2ELi4ELi3EEES16_NST_INS5_IJS17_S1M_EEENS5_IJS1M_SC_EEEEEEENS4_39AutoVectorizingCopyWithAssumedAlignmentILi128EEENS4_14SM90_TMA_STOREES26_S28_S28_EEEvvEEEEvNT_6ParamsE,@function
        .size           _ZN7cutlass13device_kernelINS_4gemm6kernel13GemmUniversalIN4cute5tupleIJiiiiEEENS1_10collective13CollectiveMmaINS1_35MainloopSm100TmaUmmaWarpSpecializedILi16ELi2ELi4ENS5_IJNS4_1CILi2EEESB_NSA_ILi1EEEEEEEENS5_IJNSA_ILi128EEENSA_ILi64EEENSA_ILi32EEEEEENS_10tfloat32_tENS5_IJlSC_lEEESJ_SK_NS4_8TiledMMAINS4_8MMA_AtomIJNS4_23SM100_MMA_TF32_2x1SM_SSISJ_SJ_fLi128ELi64ELNS4_4UMMA5MajorE0ELSP_0ELNSO_7ScaleInE0ELSQ_0EEEEEENS4_6LayoutINS5_IJSC_SC_SC_EEENS5_IJNSA_ILi0EEESV_SV_EEEEENS5_IJNS4_10UnderscoreESY_SY_EEEEENS4_28SM100_TMA_2SM_LOAD_MULTICASTENS4_14ComposedLayoutINS4_7SwizzleILi3ELi4ELi3EEENS4_18smem_ptr_flag_bitsILi32EEENST_INS5_IJNSA_ILi8EEESH_EEENS5_IJSH_SC_EEEEEEEvNS4_8identityENS4_18SM100_TMA_2SM_LOADES1B_vS1C_EENS_8epilogue10collective18CollectiveEpilogueINS1F_23Sm100TmaWarpSpecializedILi3ELi2ELi16ELb1ELb0EEEJNS5_IJSG_SG_SH_EEENS5_IJNST_ISG_SC_EENST_INS5_IJNSA_ILi16EEESB_EEENS5_IJSC_SH_EEEEEEEESJ_SK_SJ_SK_NS1F_6fusion15FusionCallbacksIS1J_NS1R_17LinearCombinationISJ_fSJ_fLNS_15FloatRoundStyleE2EEES1K_S1Q_JEEENS4_5SM1004TMEM4LOAD26SM100_TMEM_LOAD_32dp32b16xENS4_13SM90_TMA_LOADENS12_INS13_ILi2ELi4ELi3EEES16_NST_INS5_IJS17_S1M_EEENS5_IJS1M_SC_EEEEEEENS4_39AutoVectorizingCopyWithAssumedAlignmentILi128EEENS4_14SM90_TMA_STOREES26_S28_S28_EEEvvEEEEvNT_6ParamsE,(.L_x_212 - _ZN7cutlass13device_kernelINS_4gemm6kernel13GemmUniversalIN4cute5tupleIJiiiiEEENS1_10collective13CollectiveMmaINS1_35MainloopSm100TmaUmmaWarpSpecializedILi16ELi2ELi4ENS5_IJNS4_1CILi2EEESB_NSA_ILi1EEEEEEEENS5_IJNSA_ILi128EEENSA_ILi64EEENSA_ILi32EEEEEENS_10tfloat32_tENS5_IJlSC_lEEESJ_SK_NS4_8TiledMMAINS4_8MMA_AtomIJNS4_23SM100_MMA_TF32_2x1SM_SSISJ_SJ_fLi128ELi64ELNS4_4UMMA5MajorE0ELSP_0ELNSO_7ScaleInE0ELSQ_0EEEEEENS4_6LayoutINS5_IJSC_SC_SC_EEENS5_IJNSA_ILi0EEESV_SV_EEEEENS5_IJNS4_10UnderscoreESY_SY_EEEEENS4_28SM100_TMA_2SM_LOAD_MULTICASTENS4_14ComposedLayoutINS4_7SwizzleILi3ELi4ELi3EEENS4_18smem_ptr_flag_bitsILi32EEENST_INS5_IJNSA_ILi8EEESH_EEENS5_IJSH_SC_EEEEEEEvNS4_8identityENS4_18SM100_TMA_2SM_LOADES1B_vS1C_EENS_8epilogue10collective18CollectiveEpilogueINS1F_23Sm100TmaWarpSpecializedILi3ELi2ELi16ELb1ELb0EEEJNS5_IJSG_SG_SH_EEENS5_IJNST_ISG_SC_EENST_INS5_IJNSA_ILi16EEESB_EEENS5_IJSC_SH_EEEEEEEESJ_SK_SJ_SK_NS1F_6fusion15FusionCallbacksIS1J_NS1R_17LinearCombinationISJ_fSJ_fLNS_15FloatRoundStyleE2EEES1K_S1Q_JEEENS4_5SM1004TMEM4LOAD26SM100_TMEM_LOAD_32dp32b16xENS4_13SM90_TMA_LOADENS12_INS13_ILi2ELi4ELi3EEES16_NST_INS5_IJS17_S1M_EEENS5_IJS1M_SC_EEEEEEENS4_39AutoVectorizingCopyWithAssumedAlignmentILi128EEENS4_14SM90_TMA_STOREES26_S28_S28_EEEvvEEEEvNT_6ParamsE)
        .other          _ZN7cutlass13device_kernelINS_4gemm6kernel13GemmUniversalIN4cute5tupleIJiiiiEEENS1_10collective13CollectiveMmaINS1_35MainloopSm100TmaUmmaWarpSpecializedILi16ELi2ELi4ENS5_IJNS4_1CILi2EEESB_NSA_ILi1EEEEEEEENS5_IJNSA_ILi128EEENSA_ILi64EEENSA_ILi32EEEEEENS_10tfloat32_tENS5_IJlSC_lEEESJ_SK_NS4_8TiledMMAINS4_8MMA_AtomIJNS4_23SM100_MMA_TF32_2x1SM_SSISJ_SJ_fLi128ELi64ELNS4_4UMMA5MajorE0ELSP_0ELNSO_7ScaleInE0ELSQ_0EEEEEENS4_6LayoutINS5_IJSC_SC_SC_EEENS5_IJNSA_ILi0EEESV_SV_EEEEENS5_IJNS4_10UnderscoreESY_SY_EEEEENS4_28SM100_TMA_2SM_LOAD_MULTICASTENS4_14ComposedLayoutINS4_7SwizzleILi3ELi4ELi3EEENS4_18smem_ptr_flag_bitsILi32EEENST_INS5_IJNSA_ILi8EEESH_EEENS5_IJSH_SC_EEEEEEEvNS4_8identityENS4_18SM100_TMA_2SM_LOADES1B_vS1C_EENS_8epilogue10collective18CollectiveEpilogueINS1F_23Sm100TmaWarpSpecializedILi3ELi2ELi16ELb1ELb0EEEJNS5_IJSG_SG_SH_EEENS5_IJNST_ISG_SC_EENST_INS5_IJNSA_ILi16EEESB_EEENS5_IJSC_SH_EEEEEEEESJ_SK_SJ_SK_NS1F_6fusion15FusionCallbacksIS1J_NS1R_17LinearCombinationISJ_fSJ_fLNS_15FloatRoundStyleE2EEES1K_S1Q_JEEENS4_5SM1004TMEM4LOAD26SM100_TMEM_LOAD_32dp32b16xENS4_13SM90_TMA_LOADENS12_INS13_ILi2ELi4ELi3EEES16_NST_INS5_IJS17_S1M_EEENS5_IJS1M_SC_EEEEEEENS4_39AutoVectorizingCopyWithAssumedAlignmentILi128EEENS4_14SM90_TMA_STOREES26_S28_S28_EEEvvEEEEvNT_6ParamsE,@"STO_CUDA_ENTRY STV_DEFAULT"
_ZN7cutlass13device_kernelINS_4gemm6kernel13GemmUniversalIN4cute5tupleIJiiiiEEENS1_10collective13CollectiveMmaINS1_35MainloopSm100TmaUmmaWarpSpecializedILi16ELi2ELi4ENS5_IJNS4_1CILi2EEESB_NSA_ILi1EEEEEEEENS5_IJNSA_ILi128EEENSA_ILi64EEENSA_ILi32EEEEEENS_10tfloat32_tENS5_IJlSC_lEEESJ_SK_NS4_8TiledMMAINS4_8MMA_AtomIJNS4_23SM100_MMA_TF32_2x1SM_SSISJ_SJ_fLi128ELi64ELNS4_4UMMA5MajorE0ELSP_0ELNSO_7ScaleInE0ELSQ_0EEEEEENS4_6LayoutINS5_IJSC_SC_SC_EEENS5_IJNSA_ILi0EEESV_SV_EEEEENS5_IJNS4_10UnderscoreESY_SY_EEEEENS4_28SM100_TMA_2SM_LOAD_MULTICASTENS4_14ComposedLayoutINS4_7SwizzleILi3ELi4ELi3EEENS4_18smem_ptr_flag_bitsILi32EEENST_INS5_IJNSA_ILi8EEESH_EEENS5_IJSH_SC_EEEEEEEvNS4_8identityENS4_18SM100_TMA_2SM_LOADES1B_vS1C_EENS_8epilogue10collective18CollectiveEpilogueINS1F_23Sm100TmaWarpSpecializedILi3ELi2ELi16ELb1ELb0EEEJNS5_IJSG_SG_SH_EEENS5_IJNST_ISG_SC_EENST_INS5_IJNSA_ILi16EEESB_EEENS5_IJSC_SH_EEEEEEEESJ_SK_SJ_SK_NS1F_6fusion15FusionCallbacksIS1J_NS1R_17LinearCombinationISJ_fSJ_fLNS_15FloatRoundStyleE2EEES1K_S1Q_JEEENS4_5SM1004TMEM4LOAD26SM100_TMEM_LOAD_32dp32b16xENS4_13SM90_TMA_LOADENS12_INS13_ILi2ELi4ELi3EEES16_NST_INS5_IJS17_S1M_EEENS5_IJS1M_SC_EEEEEEENS4_39AutoVectorizingCopyWithAssumedAlignmentILi128EEENS4_14SM90_TMA_STOREES26_S28_S28_EEEvvEEEEvNT_6ParamsE:
[----:B------:R-:W1:Y:S01]  /*0000*/  LDC R1, c[0x0][0x37c] ;  /* 0x0000df00ff017b82 */ /* 0x000e620000000800 */
[----:B------:R-:W2:Y:S01]  /*0010*/  S2R R62, SR_TID.X ;  /* 0x00000000003e7919 */ /* 0x000ea20000002100 */
[----:B------:R-:W3:Y:S06]  /*0020*/  LDCU.64 UR8, c[0x0][0x890] ;  /* 0x00011200ff0877ac */ /* 0x000eec0008000a00 */
[----:B------:R-:W4:Y:S01]  /*0030*/  S2UR UR4, SR_CgaCtaId ;  /* 0x00000000000479c3 */ /* 0x000f220000008800 */
[----:B------:R-:W-:Y:S02]  /*0040*/  PRMT R56, RZ, 0x7610, R56 ;  /* 0x00007610ff387816 */ /* 0x000fe40000000038 */
[----:B------:R-:W-:Y:S01]  /*0050*/  ELECT P1, URZ, PT ;  /* 0x0000000000ff782f */ /* 0x000fe20003820000 */
[----:B---3--:R-:W-:-:S04]  /*0060*/  UISETP.NE.U32.AND UP0, UPT, UR8, URZ, UPT ;  /* 0x000000ff0800728c */ /* 0x008fc8000bf05070 */
[----:B------:R-:W-:Y:S02]  /*0070*/  UISETP.NE.AND.EX UP0, UPT, UR9, URZ, UPT, UP0 ;  /* 0x000000ff0900728c */ /* 0x000fe4000bf05300 */
[----:B----4-:R-:W-:Y:S02]  /*0080*/  ULOP3.LUT UR46, UR4, 0x1, URZ, 0xc0, !UPT ;  /* 0x00000001042e7892 */ /* 0x010fe4000f8ec0ff */
[----:B------:R-:W-:Y:S01]  /*0090*/  ULOP3.LUT UR45, UR4, 0x1, URZ, 0x3c, !UPT ;  /* 0x00000001042d7892 */ /* 0x000fe2000f8e3cff */
[----:B--2---:R-:W-:-:S05]  /*00a0*/  SHF.R.U32.HI R57, RZ, 0x5, R62 ;  /* 0x00000005ff397819 */ /* 0x004fca000001163e */
[----:B------:R-:W2:Y:S02]  /*00b0*/  SHFL.IDX PT, R0, R57, RZ, 0x1f ;  /* 0x00001fff39007589 */ /* 0x000ea400000e0000 */
[----:B--2---:R-:W-:Y:S01]  /*00c0*/  R2UR UR13, R0 ;  /* 0x00000000000d72ca */ /* 0x004fe200000e0000 */
[----:B-1----:R-:W-:-:S14]  /*00d0*/  BRA.U UP0, `(.L_x_0) ;  /* 0x0000000100307547 */ /* 0x002fdc000b800000 */
[----:B------:R-:W1:Y:S02]  /*00e0*/  LDCU.64 UR4, c[0x0][0x888] ;  /* 0x00011100ff0477ac */ /* 0x000e640008000a00 */
[----:B-1----:R-:W-:-:S04]  /*00f0*/  UISETP.NE.U32.AND UP0, UPT, UR4, URZ, UPT ;  /* 0x000000ff0400728c */ /* 0x002fc8000bf05070 */
[----:B------:R-:W-:-:S09]  /*0100*/  UISETP.NE.AND.EX UP0, UPT, UR5, URZ, UPT, UP0 ;  /* 0x000000ff0500728c */ /* 0x000fd2000bf05300 */
[----:B------:R-:W-:Y:S05]  /*0110*/  BRA.U !UP0, `(.L_x_1) ;  /* 0x0000000108147547 */ /* 0x000fea000b800000 */
[----:B------:R-:W1:Y:S01]  /*0120*/  LDC.64 R2, c[0x0][0x888] ;  /* 0x00022200ff027b82 */ /* 0x000e620000000a00 */
[----:B------:R-:W1:Y:S02]  /*0130*/  LDCU.64 UR4, c[0x0][0x358] ;  /* 0x00006b00ff0477ac */ /* 0x000e640008000a00 */
[----:B-1----:R1:W5:Y:S01]  /*0140*/  LDG.E R27, desc[UR4][R2.64] ;  /* 0x00000004021b7981 */ /* 0x002362000c1e1900 */
[----:B------:R-:W-:Y:S01]  /*0150*/  HFMA2 R56, -RZ, RZ, 0, 5.9604644775390625e-08 ;  /* 0x00000001ff387431 */ /* 0x000fe200000001ff */
[----:B------:R-:W-:Y:S05]  /*0160*/  BRA `(.L_x_0) ;  /* 0x00000000000c7947 */ /* 0x000fea0003800000 */
.L_x_1:
[----:B------:R-:W1:Y:S01]  /*0170*/  LDCU UR4, c[0x0][0x880] ;  /* 0x00011000ff0477ac */ /* 0x000e620008000800 */
[----:B------:R-:W-:Y:S01]  /*0180*/  HFMA2 R56, -RZ, RZ, 0, 5.9604644775390625e-08 ;  /* 0x00000001ff387431 */ /* 0x000fe200000001ff */
[----:B-1----:R-:W-:-:S07]  /*0190*/  MOV R27, UR4 ;  /* 0x00000004001b7c02 */ /* 0x002fce0008000f00 */
.L_x_0:
[----:B------:R-:W2:Y:S02]  /*01a0*/  LDCU.64 UR4, c[0x0][0x8b0] ;  /* 0x00011600ff0477ac */ /* 0x000ea40008000a00 */
[----:B--2---:R-:W-:-:S04]  /*01b0*/  UISETP.NE.U32.AND UP0, UPT, UR4, URZ, UPT ;  /* 0x000000ff0400728c */ /* 0x004fc8000bf05070 */
[----:B------:R-:W-:-:S09]  /*01c0*/  UISETP.NE.AND.EX UP0, UPT, UR5, URZ, UPT, UP0 ;  /* 0x000000ff0500728c */ /* 0x000fd2000bf05300 */
[----:B------:R-:W-:Y:S05]  /*01d0*/  BRA.U UP0, `(.L_x_2) ;  /* 0x0000000100287547 */ /* 0x000fea000b800000 */
[----:B------:R-:W2:Y:S02]  /*01e0*/  LDCU.64 UR4, c[0x0][0x8a8] ;  /* 0x00011500ff0477ac */ /* 0x000ea40008000a00 */
[----:B--2---:R-:W-:-:S04]  /*01f0*/  UISETP.NE.U32.AND UP0, UPT, UR4, URZ, UPT ;  /* 0x000000ff0400728c */ /* 0x004fc8000bf05070 */
[----:B------:R-:W-:-:S09]  /*0200*/  UISETP.NE.AND.EX UP0, UPT, UR5, URZ, UPT, UP0 ;  /* 0x000000ff0500728c */ /* 0x000fd2000bf05300 */
[----:B------:R-:W-:Y:S05]  /*0210*/  BRA.U !UP0, `(.L_x_3) ;  /* 0x0000000108107547 */ /* 0x000fea000b800000 */
[----:B------:R-:W2:Y:S01]  /*0220*/  LDC.64 R24, c[0x0][0x8a8] ;  /* 0x00022a00ff187b82 */ /* 0x000ea20000000a00 */
[----:B------:R-:W2:Y:S02]  /*0230*/  LDCU.64 UR4, c[0x0][0x358] ;  /* 0x00006b00ff0477ac */ /* 0x000ea40008000a00 */
[----:B--2---:R2:W5:Y:S01]  /*0240*/  LDG.E R24, desc[UR4][R24.64] ;  /* 0x0000000418187981 */ /* 0x004562000c1e1900 */
[----:B------:R-:W-:Y:S05]  /*0250*/  BRA `(.L_x_2) ;  /* 0x0000000000087947 */ /* 0x000fea0003800000 */
.L_x_3:
[----:B------:R-:W2:Y:S02]  /*0260*/  LDCU UR4, c[0x0][0x8a0] ;  /* 0x00011400ff0477ac */ /* 0x000ea40008000800 */
[----:B--2---:R-:W-:Y:S02]  /*0270*/  MOV R24, UR4 ;  /* 0x0000000400187c02 */ /* 0x004fe40008000f00 */
.L_x_2:
[----:B------:R-:W-:Y:S01]  /*0280*/  IMAD.U32 R0, RZ, RZ, UR13 ;  /* 0x0000000dff007e24 */ /* 0x000fe2000f8e00ff */
[----:B------:R-:W-:Y:S04]  /*0290*/  BSSY.RECONVERGENT B0, `(.L_x_4) ;  /* 0x000000c000007945 */ /* 0x000fe80003800200 */
[C---:B------:R-:W-:Y:S02]  /*02a0*/  ISETP.NE.OR P2, PT, R0.reuse, 0x1, !P1 ;  /* 0x000000010000780c */ /* 0x040fe40004f45670 */
[----:B------:R-:W-:-:S11]  /*02b0*/  ISETP.NE.OR P0, PT, R0, 0x3, !P1 ;  /* 0x000000030000780c */ /* 0x000fd60004f05670 */
[----:B------:R-:W-:Y:S05]  /*02c0*/  @P2 BRA `(.L_x_5) ;  /* 0x0000000000202947 */ /* 0x000fea0003800000 */
[----:B------:R-:W3:Y:S02]  /*02d0*/  LDCU.64 UR4, c[0x0][0x348] ;  /* 0x00006900ff0477ac */ /* 0x000ee40008000a00 */
[----:B---3--:R-:W-:Y:S02]  /*02e0*/  UIADD3 UR6, UP1, UPT, UR4, 0x80, URZ ;  /* 0x0000008004067890 */ /* 0x008fe4000ff3e0ff */
[----:B------:R-:W-:Y:S02]  /*02f0*/  UIADD3 UR4, UP0, UPT, UR4, 0x180, URZ ;  /* 0x0000018004047890 */ /* 0x000fe4000ff1e0ff */
[----:B------:R-:W-:Y:S02]  /*0300*/  UIADD3.X UR7, UPT, UPT, URZ, UR5, URZ, UP1, !UPT ;  /* 0x00000005ff077290 */ /* 0x000fe40008ffe4ff */
[----:B------:R-:W-:-:S07]  /*0310*/  UIADD3.X UR5, UPT, UPT, URZ, UR5, URZ, UP0, !UPT ;  /* 0x00000005ff057290 */ /* 0x000fce00087fe4ff */
[----:B------:R3:W-:Y:S02]  /*0320*/  UTMACCTL.PF [UR6] ;  /* 0x00000000060079b9 */ /* 0x0007e40008040000 */
[----:B------:R3:W-:Y:S02]  /*0330*/  UTMACCTL.PF [UR4] ;  /* 0x00000000040079b9 */ /* 0x0007e40008040000 */
[----:B---3--:R-:W-:Y:S01]  /*0340*/  NOP ;  /* 0x0000000000007918 */ /* 0x008fe20000000000 */
.L_x_5:
[----:B------:R-:W-:Y:S05]  /*0350*/  BSYNC.RECONVERGENT B0 ;  /* 0x0000000000007941 */ /* 0x000fea0003800200 */
.L_x_4:
[----:B------:R-:W-:Y:S04]  /*0360*/  BSSY.RECONVERGENT B0, `(.L_x_6) ;  /* 0x000000a000007945 */ /* 0x000fe80003800200 */
        /* <DEDUP_REMOVED lines=9> */
.L_x_7:
[----:B------:R-:W-:Y:S05]  /*0400*/  BSYNC.RECONVERGENT B0 ;  /* 0x0000000000007941 */ /* 0x000fea0003800200 */
.L_x_6:
[----:B------:R-:W3:Y:S01]  /*0410*/  LDCU.64 UR4, c[0x0][0x888] ;  /* 0x00011100ff0477ac */ /* 0x000ee20008000a00 */
[----:B------:R-:W-:Y:S02]  /*0420*/  UISETP.EQ.U32.AND UP1, UPT, UR8, URZ, UPT ;  /* 0x000000ff0800728c */ /* 0x000fe4000bf22070 */
[----:B------:R-:W-:Y:S02]  /*0430*/  UPLOP3.LUT UP3, UPT, UPT, UPT, UPT, 0x80, 0x8 ;  /* 0x000000000008789c */ /* 0x000fe40003f6f070 */
[----:B---3--:R-:W-:-:S04]  /*0440*/  UISETP.NE.U32.AND UP0, UPT, UR4, URZ, UPT ;  /* 0x000000ff0400728c */ /* 0x008fc8000bf05070 */
[----:B------:R-:W-:-:S04]  /*0450*/  UISETP.NE.AND.EX UP0, UPT, UR5, URZ, UPT, UP0 ;  /* 0x000000ff0500728c */ /* 0x000fc8000bf05300 */
[----:B------:R-:W-:-:S04]  /*0460*/  UISETP.EQ.OR.EX UP2, UPT, UR9, URZ, !UP0, UP1 ;  /* 0x000000ff0900728c */ /* 0x000fc8000c742710 */
[----:B------:R-:W-:-:S06]  /*0470*/  UP2UR UR4, UPR, URZ, 0x4 ;  /* 0x00000004ff047883 */ /* 0x000fcc0008000000 */
[----:B------:R-:W-:Y:S01]  /*0480*/  MOV R59, UR4 ;  /* 0x00000004003b7c02 */ /* 0x000fe20008000f00 */
[----:B------:R-:W-:Y:S06]  /*0490*/  BRA.U !UP2, `(.L_x_8) ;  /* 0x000000010a207547 */ /* 0x000fec000b800000 */
[----:B------:R-:W-:Y:S01]  /*04a0*/  UISETP.NE.U32.AND UP1, UPT, UR8, URZ, UPT ;  /* 0x000000ff0800728c */ /* 0x000fe2000bf25070 */
[----:B-----5:R-:W-:Y:S01]  /*04b0*/  FSETP.NEU.AND P0, PT, R27, RZ, PT ;  /* 0x000000ff1b00720b */ /* 0x020fe20003f0d000 */
[----:B------:R-:W-:Y:S02]  /*04c0*/  USEL UR4, URZ, 0xffffffff, UP0 ;  /* 0xffffffffff047887 */ /* 0x000fe40008000000 */
[----:B------:R-:W-:-:S10]  /*04d0*/  UISETP.NE.AND.EX UP1, UPT, UR9, URZ, UPT, UP1 ;  /* 0x000000ff0900728c */ /* 0x000fd4000bf25310 */
[----:B------:R-:W-:Y:S01]  /*04e0*/  VOTEU.ANY UP0, P0 ;  /* 0x0000000000ff7886 */ /* 0x000fe20000000100 */
[----:B------:R-:W-:-:S04]  /*04f0*/  @!UP1 USEL UR4, URZ, 0xffffffff, UP0 ;  /* 0xffffffffff049887 */ /* 0x000fc80008000000 */
[----:B------:R-:W-:-:S04]  /*0500*/  ULOP3.LUT UR4, UR4, 0x1, URZ, 0xc0, !UPT ;  /* 0x0000000104047892 */ /* 0x000fc8000f8ec0ff */
[----:B------:R-:W-:-:S11]  /*0510*/  UISETP.NE.U32.AND UP3, UPT, UR4, 0x1, UPT ;  /* 0x000000010400788c */ /* 0x000fd6000bf65070 */
.L_x_8:
[----:B------:R-:W3:Y:S01]  /*0520*/  SHFL.IDX PT, R0, R57, RZ, 0x1f ;  /* 0x00001fff39007589 */ /* 0x000ee200000e0000 */
[----:B------:R-:W-:-:S04]  /*0530*/  UISETP.NE.AND UP0, UPT, UR13, 0x2, UPT ;  /* 0x000000020d00788c */ /* 0x000fc8000bf05270 */
[----:B------:R-:W-:Y:S02]  /*0540*/  UISETP.EQ.AND UP1, UPT, UR46, URZ, !UP0 ;  /* 0x000000ff2e00728c */ /* 0x000fe4000c722270 */
[----:B------:R-:W-:-:S04]  /*0550*/  USEL UR43, URZ, 0x1, UP0 ;  /* 0x00000001ff2b7887 */ /* 0x000fc80008000000 */
[----:B------:R-:W-:Y:S02]  /*0560*/  PLOP3.LUT P3, PT, P1, PT, UP1, 0x80, 0x8 ;  /* 0x000000000008781c */ /* 0x000fe40000f6f018 */
[----:B---3--:R-:W-:-:S13]  /*0570*/  ISETP.NE.AND P0, PT, R0, RZ, PT ;  /* 0x000000ff0000720c */ /* 0x008fda0003f05270 */
[----:B------:R-:W-:Y:S05]  /*0580*/  @P0 BRA `(.L_x_9) ;  /* 0x0000000000c40947 */ /* 0x000fea0003800000 */
[----:B------:R-:W-:Y:S01]  /*0590*/  ELECT P0, URZ, PT ;  /* 0x0000000000ff782f */ /* 0x000fe20003800000 */
[----:B------:R-:W-:-:S12]  /*05a0*/  BSSY.RECONVERGENT B0, `(.L_x_9) ;  /* 0x000002f000007945 */ /* 0x000fd80003800200 */
[----:B------:R-:W-:Y:S05]  /*05b0*/  @!P0 BRA `(.L_x_10) ;  /* 0x0000000000b48947 */ /* 0x000fea0003800000 */
[----:B------:R-:W3:Y:S01]  /*05c0*/  S2UR UR5, SR_CgaCtaId ;  /* 0x00000000000579c3 */ /* 0x000ee20000008800 */
[----:B------:R-:W-:Y:S01]  /*05d0*/  UMOV UR4, 0x400 ;  /* 0x0000040000047882 */ /* 0x000fe20000000000 */
[----:B------:R-:W-:Y:S01]  /*05e0*/  UMOV UR8, 0x1 ;  /* 0x0000000100087882 */ /* 0x000fe20000000000 */
[----:B------:R-:W-:Y:S01]  /*05f0*/  UMOV UR6, 0x2 ;  /* 0x0000000200067882 */ /* 0x000fe20000000000 */
[----:B------:R-:W-:-:S04]  /*0600*/  UIADD3 UR8, UPT, UPT, -UR8, 0x100000, URZ ;  /* 0x0010000008087890 */ /* 0x000fc8000fffe1ff */
[----:B------:R-:W-:Y:S02]  /*0610*/  USHF.L.U32 UR9, UR8, 0xb, URZ ;  /* 0x0000000b08097899 */ /* 0x000fe400080006ff */
[----:B------:R-:W-:Y:S02]  /*0620*/  USHF.L.U32 UR8, UR8, 0x1, URZ ;  /* 0x0000000108087899 */ /* 0x000fe400080006ff */
[----:B------:R-:W-:-:S04]  /*0630*/  UIADD3 UR6, UPT, UPT, -UR6, 0x100000, URZ ;  /* 0x0010000006067890 */ /* 0x000fc8000fffe1ff */
[----:B------:R-:W-:Y:S02]  /*0640*/  USHF.L.U32 UR7, UR6, 0xb, URZ ;  /* 0x0000000b06077899 */ /* 0x000fe400080006ff */
[----:B------:R-:W-:Y:S02]  /*0650*/  USHF.L.U32 UR6, UR6, 0x1, URZ ;  /* 0x0000000106067899 */ /* 0x000fe400080006ff */
[----:B---3--:R-:W-:Y:S01]  /*0660*/  ULEA UR4, UR5, UR4, 0x18 ;  /* 0x0000000405047291 */ /* 0x008fe2000f8ec0ff */
[----:B------:R-:W3:Y:S11]  /*0670*/  FENCE.VIEW.ASYNC.S ;  /* 0x00000000000073c6 */ /* 0x000ef60000000000 */
[----:B---3--:R3:W4:Y:S01]  /*0680*/  SYNCS.EXCH.64 URZ, [UR4], UR8 ;  /* 0x0000000804ff75b2 */ /* 0x0087220008000100 */
[----:B------:R3:W1:Y:S01]  /*0690*/  SYNCS.EXCH.64 URZ, [UR4+0x80], UR6 ;  /* 0x0000800604ff75b2 */ /* 0x0006620008000100 */
        /* <DEDUP_REMOVED lines=29> */
[----:B------:R3:W1:Y:S02]  /*0870*/  SYNCS.EXCH.64 URZ, [UR4+0xf8], UR6 ;  /* 0x0000f80604ff75b2 */ /* 0x0006640008000100 */
[----:B---34-:R-:W-:Y:S01]  /*0880*/  NOP ;  /* 0x0000000000007918 */ /* 0x018fe20000000000 */
.L_x_10:
[----:B------:R-:W-:Y:S05]  /*0890*/  BSYNC.RECONVERGENT B0 ;  /* 0x0000000000007941 */ /* 0x000fea0003800200 */
.L_x_9:
[----:B------:R-:W3:Y:S01]  /*08a0*/  SHFL.IDX PT, R0, R57, RZ, 0x1f ;  /* 0x00001fff39007589 */ /* 0x000ee200000e0000 */
[----:B------:R-:W-:Y:S01]  /*08b0*/  NOP ;  /* 0x0000000000007918 */ /* 0x000fe20000000000 */
[----:B---3--:R-:W-:-:S13]  /*08c0*/  ISETP.NE.AND P0, PT, R0, 0x1, PT ;  /* 0x000000010000780c */ /* 0x008fda0003f05270 */
[----:B------:R-:W-:Y:S05]  /*08d0*/  @P0 BRA `(.L_x_11) ;  /* 0x0000000000500947 */ /* 0x000fea0003800000 */
        /* <DEDUP_REMOVED lines=9> */
[----:B------:R-:W-:Y:S01]  /*0970*/  USHF.L.U32 UR6, UR6, 0x1, URZ ;  /* 0x0000000106067899 */ /* 0x000fe200080006ff */
[----:B------:R-:W-:Y:S01]  /*0980*/  ELECT P0, URZ, PT ;  /* 0x0000000000ff782f */ /* 0x000fe20003800000 */
[----:B---3--:R-:W-:Y:S01]  /*0990*/  ULEA UR4, UR5, UR4, 0x18 ;  /* 0x0000000405047291 */ /* 0x008fe2000f8ec0ff */
[----:B------:R-:W3:Y:S11]  /*09a0*/  FENCE.VIEW.ASYNC.S ;  /* 0x00000000000073c6 */ /* 0x000ef60000000000 */
[----:B---3--:R3:W4:Y:S01]  /*09b0*/  SYNCS.EXCH.64 URZ, [UR4+0x100], UR8 ;  /* 0x0001000804ff75b2 */ /* 0x0087220008000100 */
[----:B------:R3:W1:Y:S01]  /*09c0*/  SYNCS.EXCH.64 URZ, [UR4+0x118], UR6 ;  /* 0x0001180604ff75b2 */ /* 0x0006620008000100 */
[----:B------:R3:W1:Y:S01]  /*09d0*/  SYNCS.EXCH.64 URZ, [UR4+0x108], UR8 ;  /* 0x0001080804ff75b2 */ /* 0x0006620008000100 */
[----:B------:R3:W1:Y:S01]  /*09e0*/  SYNCS.EXCH.64 URZ, [UR4+0x120], UR6 ;  /* 0x0001200604ff75b2 */ /* 0x0006620008000100 */
[----:B------:R3:W1:Y:S01]  /*09f0*/  SYNCS.EXCH.64 URZ, [UR4+0x110], UR8 ;  /* 0x0001100804ff75b2 */ /* 0x0006620008000100 */
[----:B------:R3:W1:Y:S01]  /*0a00*/  SYNCS.EXCH.64 URZ, [UR4+0x128], UR6 ;  /* 0x0001280604ff75b2 */ /* 0x0006620008000100 */
[----:B------:R-:W-:Y:S01]  /*0a10*/  NOP ;  /* 0x0000000000007918 */ /* 0x000fe20000000000 */
.L_x_11:
[----:B------:R-:W2:Y:S01]  /*0a20*/  SHFL.IDX PT, R0, R57, RZ, 0x1f ;  /* 0x00001fff39007589 */ /* 0x000ea200000e0000 */
[----:B------:R-:W-:Y:S01]  /*0a30*/  NOP ;  /* 0x0000000000007918 */ /* 0x000fe20000000000 */
[----:B--2---:R-:W-:-:S13]  /*0a40*/  ISETP.NE.AND P0, PT, R0, 0x3, PT ;  /* 0x000000030000780c */ /* 0x004fda0003f05270 */
[----:B------:R-:W-:Y:S05]  /*0a50*/  @P0 BRA `(.L_x_12) ;  /* 0x0000000000300947 */ /* 0x000fea0003800000 */
[----:B------:R-:W2:Y:S01]  /*0a60*/  S2UR UR5, SR_CgaCtaId ;  /* 0x00000000000579c3 */ /* 0x000ea20000008800 */
[----:B---3--:R-:W-:Y:S01]  /*0a70*/  UMOV UR6, 0x400 ;  /* 0x0000040000067882 */ /* 0x008fe20000000000 */
[----:B------:R-:W-:Y:S01]  /*0a80*/  UMOV UR4, 0x20 ;  /* 0x0000002000047882 */ /* 0x000fe20000000000 */
[----:B------:R-:W-:Y:S01]  /*0a90*/  ELECT P0, URZ, PT ;  /* 0x0000000000ff782f */ /* 0x000fe20003800000 */
[----:B--2---:R-:W-:Y:S02]  /*0aa0*/  ULEA UR6, UR5, UR6, 0x18 ;  /* 0x0000000605067291 */ /* 0x004fe4000f8ec0ff */
[----:B------:R-:W-:-:S04]  /*0ab0*/  UIADD3 UR4, UPT, UPT, -UR4, 0x100000, URZ ;  /* 0x0010000004047890 */ /* 0x000fc8000fffe1ff */
[----:B------:R-:W-:Y:S02]  /*0ac0*/  USHF.L.U32 UR5, UR4, 0xb, URZ ;  /* 0x0000000b04057899 */ /* 0x000fe400080006ff */
[----:B------:R-:W-:Y:S01]  /*0ad0*/  USHF.L.U32 UR4, UR4, 0x1, URZ ;  /* 0x0000000104047899 */ /* 0x000fe200080006ff */
[----:B------:R-:W2:Y:S11]  /*0ae0*/  FENCE.VIEW.ASYNC.S ;  /* 0x00000000000073c6 */ /* 0x000eb60000000000 */
[----:B--2---:R2:W3:Y:S01]  /*0af0*/  SYNCS.EXCH.64 URZ, [UR6+0x130], UR4 ;  /* 0x0001300406ff75b2 */ /* 0x0044e20008000100 */
[----:B------:R2:W1:Y:S01]  /*0b00*/  SYNCS.EXCH.64 URZ, [UR6+0x138], UR4 ;  /* 0x0001380406ff75b2 */ /* 0x0004620008000100 */
[----:B------:R-:W-:Y:S01]  /*0b10*/  NOP ;  /* 0x0000000000007918 */ /* 0x000fe20000000000 */
.L_x_12:
[----:B------:R-:W4:Y:S01]  /*0b20*/  SHFL.IDX PT, R0, R57, RZ, 0x1f ;  /* 0x00001fff39007589 */ /* 0x000f2200000e0000 */
[----:B------:R-:W-:Y:S01]  /*0b30*/  NOP ;  /* 0x0000000000007918 */ /* 0x000fe20000000000 */
[----:B----4-:R-:W-:-:S13]  /*0b40*/  ISETP.NE.AND P0, PT, R0, 0x4, PT ;  /* 0x000000040000780c */ /* 0x010fda0003f05270 */
[----:B------:R-:W-:Y:S05]  /*0b50*/  @P0 BRA `(.L_x_13) ;  /* 0x00000000004c0947 */ /* 0x000fea0003800000 */
[----:B--2---:R-:W2:Y:S01]  /*0b60*/  S2UR UR5, SR_CgaCtaId ;  /* 0x00000000000579c3 */ /* 0x004ea20000008800 */
[----:B---3--:R-:W-:Y:S01]  /*0b70*/  UMOV UR4, 0x3a0 ;  /* 0x000003a000047882 */ /* 0x008fe20000000000 */
[----:B------:R-:W-:Y:S01]  /*0b80*/  UMOV UR6, 0x400 ;  /* 0x0000040000067882 */ /* 0x000fe20000000000 */
[----:B------:R-:W-:Y:S01]  /*0b90*/  USEL UR4, UR4, 0x320, UP3 ;  /* 0x0000032004047887 */ /* 0x000fe20009800000 */
[----:B------:R-:W-:Y:S01]  /*0ba0*/  UMOV UR8, 0x1 ;  /* 0x0000000100087882 */ /* 0x000fe20000000000 */
[----:B------:R-:W-:Y:S01]  /*0bb0*/  ELECT P0, URZ, PT ;  /* 0x0000000000ff782f */ /* 0x000fe20003800000 */
[----:B------:R-:W-:-:S04]  /*0bc0*/  UIADD3 UR8, UPT, UPT, -UR8, 0x100000, URZ ;  /* 0x0010000008087890 */ /* 0x000fc8000fffe1ff */
[----:B------:R-:W-:Y:S02]  /*0bd0*/  USHF.L.U32 UR9, UR8, 0xb, URZ ;  /* 0x0000000b08097899 */ /* 0x000fe400080006ff */
[----:B------:R-:W-:Y:S02]  /*0be0*/  USHF.L.U32 UR8, UR8, 0x1, URZ ;  /* 0x0000000108087899 */ /* 0x000fe400080006ff */
[----:B--2---:R-:W-:Y:S02]  /*0bf0*/  ULEA UR6, UR5, UR6, 0x18 ;  /* 0x0000000605067291 */ /* 0x004fe4000f8ec0ff */
[----:B------:R-:W-:-:S04]  /*0c00*/  UIADD3 UR4, UPT, UPT, -UR4, 0x100000, URZ ;  /* 0x0010000004047890 */ /* 0x000fc8000fffe1ff */
[----:B------:R-:W-:Y:S02]  /*0c10*/  USHF.L.U32 UR5, UR4, 0xb, URZ ;  /* 0x0000000b04057899 */ /* 0x000fe400080006ff */
[----:B------:R-:W-:Y:S01]  /*0c20*/  USHF.L.U32 UR4, UR4, 0x1, URZ ;  /* 0x0000000104047899 */ /* 0x000fe200080006ff */
[----:B------:R-:W2:Y:S03]  /*0c30*/  FENCE.VIEW.ASYNC.S ;  /* 0x00000000000073c6 */ /* 0x000ea60000000000 */
[----:B--2---:R4:W2:Y:S08]  /*0c40*/  SYNCS.EXCH.64 URZ, [UR6+0x140], UR8 ;  /* 0x0001400806ff75b2 */ /* 0x0048b00008000100 */
[----:B------:R4:W3:Y:S01]  /*0c50*/  SYNCS.EXCH.64 URZ, [UR6+0x150], UR4 ;  /* 0x0001500406ff75b2 */ /* 0x0008e20008000100 */
[----:B------:R4:W1:Y:S01]  /*0c60*/  SYNCS.EXCH.64 URZ, [UR6+0x148], UR8 ;  /* 0x0001480806ff75b2 */ /* 0x0008620008000100 */
[----:B------:R4:W1:Y:S02]  /*0c70*/  SYNCS.EXCH.64 URZ, [UR6+0x158], UR4 ;  /* 0x0001580406ff75b2 */ /* 0x0008640008000100 */
[----:B----4-:R-:W-:Y:S01]  /*0c80*/  NOP ;  /* 0x0000000000007918 */ /* 0x010fe20000000000 */
.L_x_13:
[----:B------:R-:W4:Y:S01]  /*0c90*/  SHFL.IDX PT, R0, R57, RZ, 0x1f ;  /* 0x00001fff39007589 */ /* 0x000f2200000e0000 */
[----:B------:R-:W-:Y:S01]  /*0ca0*/  NOP ;  /* 0x0000000000007918 */ /* 0x000fe20000000000 */
[----:B----4-:R-:W-:-:S13]  /*0cb0*/  ISETP.NE.AND P0, PT, R0, 0x5, PT ;  /* 0x000000050000780c */ /* 0x010fda0003f05270 */
[----:B------:R-:W-:Y:S05]  /*0cc0*/  @P0 BRA `(.L_x_14) ;  /* 0x0000000000580947 */ /* 0x000fea0003800000 */
[----:B--2---:R-:W2:Y:S01]  /*0cd0*/  S2UR UR5, SR_CgaCtaId ;  /* 0x00000000000579c3 */ /* 0x004ea20000008800 */
[----:B---3--:R-:W-:Y:S01]  /*0ce0*/  UMOV UR4, 0x400 ;  /* 0x0000040000047882 */ /* 0x008fe20000000000 */
        /* <DEDUP_REMOVED lines=9> */
[----:B--2---:R-:W-:Y:S01]  /*0d80*/  ULEA UR4, UR5, UR4, 0x18 ;  /* 0x0000000405047291 */ /* 0x004fe2000f8ec0ff */
[----:B------:R-:W2:Y:S11]  /*0d90*/  FENCE.VIEW.ASYNC.S ;  /* 0x00000000000073c6 */ /* 0x000eb60000000000 */
[----:B--2---:R4:W2:Y:S01]  /*0da0*/  SYNCS.EXCH.64 URZ, [UR4+0x160], UR6 ;  /* 0x0001600604ff75b2 */ /* 0x0048a20008000100 */
[----:B------:R4:W3:Y:S01]  /*0db0*/  SYNCS.EXCH.64 URZ, [UR4+0x180], UR8 ;  /* 0x0001800804ff75b2 */ /* 0x0008e20008000100 */
[----:B------:R4:W1:Y:S01]  /*0dc0*/  SYNCS.EXCH.64 URZ, [UR4+0x168], UR6 ;  /* 0x0001680604ff75b2 */ /* 0x0008620008000100 */
[----:B------:R4:W1:Y:S01]  /*0dd0*/  SYNCS.EXCH.64 URZ, [UR4+0x188], UR8 ;  /* 0x0001880804ff75b2 */ /* 0x0008620008000100 */
[----:B------:R4:W1:Y:S01]  /*0de0*/  SYNCS.EXCH.64 URZ, [UR4+0x170], UR6 ;  /* 0x0001700604ff75b2 */ /* 0x0008620008000100 */
[----:B------:R4:W1:Y:S01]  /*0df0*/  SYNCS.EXCH.64 URZ, [UR4+0x190], UR8 ;  /* 0x0001900804ff75b2 */ /* 0x0008620008000100 */
[----:B------:R4:W1:Y:S01]  /*0e00*/  SYNCS.EXCH.64 URZ, [UR4+0x178], UR6 ;  /* 0x0001780604ff75b2 */ /* 0x0008620008000100 */
[----:B------:R4:W1:Y:S02]  /*0e10*/  SYNCS.EXCH.64 URZ, [UR4+0x198], UR8 ;  /* 0x0001980804ff75b2 */ /* 0x0008640008000100 */
[----:B----4-:R-:W-:Y:S01]  /*0e20*/  NOP ;  /* 0x0000000000007918 */ /* 0x010fe20000000000 */
.L_x_14:
[----:B------:R-:W4:Y:S01]  /*0e30*/  SHFL.IDX PT, R0, R57, RZ, 0x1f ;  /* 0x00001fff39007589 */ /* 0x000f2200000e0000 */
[----:B------:R-:W-:Y:S01]  /*0e40*/  ISETP.NE.OR P1, PT, RZ, UR13, !P1 ;  /* 0x0000000dff007c0c */ /* 0x000fe2000cf25670 */
[----:B------:R-:W-:Y:S01]  /*0e50*/  NOP ;  /* 0x0000000000007918 */ /* 0x000fe20000000000 */
[----:B----4-:R-:W-:-:S13]  /*0e60*/  ISETP.NE.AND P0, PT, R0, 0x3, PT ;  /* 0x000000030000780c */ /* 0x010fda0003f05270 */
[----:B------:R-:W-:Y:S05]  /*0e70*/  @P0 BRA `(.L_x_15) ;  /* 0x0000000000380947 */ /* 0x000fea0003800000 */
[----:B--2---:R-:W2:Y:S01]  /*0e80*/  S2UR UR5, SR_CgaCtaId ;  /* 0x00000000000579c3 */ /* 0x004ea20000008800 */
[----:B---3--:R-:W-:Y:S01]  /*0e90*/  UMOV UR4, 0x400 ;  /* 0x0000040000047882 */ /* 0x008fe20000000000 */
[----:B------:R-:W-:Y:S01]  /*0ea0*/  UMOV UR6, 0x20 ;  /* 0x0000002000067882 */ /* 0x000fe20000000000 */
[----:B------:R-:W-:Y:S01]  /*0eb0*/  ELECT P0, URZ, PT ;  /* 0x0000000000ff782f */ /* 0x000fe20003800000 */
[----:B------:R-:W-:-:S04]  /*0ec0*/  UIADD3 UR6, UPT, UPT, -UR6, 0x100000, URZ ;  /* 0x0010000006067890 */ /* 0x000fc8000fffe1ff */
[----:B------:R-:W-:Y:S02]  /*0ed0*/  USHF.L.U32 UR7, UR6, 0xb, URZ ;  /* 0x0000000b06077899 */ /* 0x000fe400080006ff */
[----:B------:R-:W-:Y:S02]  /*0ee0*/  USHF.L.U32 UR6, UR6, 0x1, URZ ;  /* 0x0000000106067899 */ /* 0x000fe400080006ff */
[----:B--2---:R-:W-:Y:S01]  /*0ef0*/  ULEA UR4, UR5, UR4, 0x18 ;  /* 0x0000000405047291 */ /* 0x004fe2000f8ec0ff */
[----:B------:R-:W2:Y:S11]  /*0f00*/  FENCE.VIEW.ASYNC.S ;  /* 0x00000000000073c6 */ /* 0x000eb60000000000 */
[----:B--2---:R4:W2:Y:S01]  /*0f10*/  SYNCS.EXCH.64 URZ, [UR4+0x1a0], UR6 ;  /* 0x0001a00604ff75b2 */ /* 0x0048a20008000100 */
[----:B------:R4:W3:Y:S01]  /*0f20*/  SYNCS.EXCH.64 URZ, [UR4+0x1b0], UR6 ;  /* 0x0001b00604ff75b2 */ /* 0x0008e20008000100 */
[----:B------:R4:W1:Y:S01]  /*0f30*/  SYNCS.EXCH.64 URZ, [UR4+0x1a8], UR6 ;  /* 0x0001a80604ff75b2 */ /* 0x0008620008000100 */
[----:B------:R4:W1:Y:S02]  /*0f40*/  SYNCS.EXCH.64 URZ, [UR4+0x1b8], UR6 ;  /* 0x0001b80604ff75b2 */ /* 0x0008640008000100 */
[----:B----4-:R-:W-:Y:S01]  /*0f50*/  NOP ;  /* 0x0000000000007918 */ /* 0x010fe20000000000 */
.L_x_15:
[----:B---3--:R-:W3:Y:S01]  /*0f60*/  S2UR UR7, SR_CgaCtaId ;  /* 0x00000000000779c3 */ /* 0x008ee20000008800 */
[----:B------:R-:W-:Y:S01]  /*0f70*/  VOTEU.ALL UP0, P1 ;  /* 0x0000000000ff7886 */ /* 0x000fe20000800000 */
[----:B--2---:R-:W-:Y:S01]  /*0f80*/  UMOV UR4, 0x20 ;  /* 0x0000002000047882 */ /* 0x004fe20000000000 */
[----:B------:R-:W-:Y:S01]  /*0f90*/  NOP ;  /* 0x0000000000007918 */ /* 0x000fe20000000000 */
[----:B------:R-:W-:Y:S01]  /*0fa0*/  LOP3.LUT R0, R62, 0x1f, RZ, 0xc0, !PT ;  /* 0x0000001f3e007812 */ /* 0x000fe200078ec0ff */
[----:B------:R-:W-:Y:S01]  /*0fb0*/  UISETP.NE.AND UP4, UPT, UR13, URZ, UPT ;  /* 0x000000ff0d00728c */ /* 0x000fe2000bf85270 */
[----:B------:R-:W-:Y:S01]  /*0fc0*/  @!UP0 UMOV UR6, 0x400 ;  /* 0x0000040000068882 */ /* 0x000fe20000000000 */
[----:B------:R-:W-:-:S04]  /*0fd0*/  @!UP0 UIADD3 UR4, UPT, UPT, -UR4, 0x100000, URZ ;  /* 0x0010000004048890 */ /* 0x000fc8000fffe1ff */
[----:B------:R-:W-:Y:S02]  /*0fe0*/  @!UP0 USHF.L.U32 UR5, UR4, 0xb, URZ ;  /* 0x0000000b04058899 */ /* 0x000fe400080006ff */
[----:B------:R-:W-:Y:S02]  /*0ff0*/  @!UP0 USHF.L.U32 UR4, UR4, 0x1, URZ ;  /* 0x0000000104048899 */ /* 0x000fe400080006ff */
[----:B---3--:R-:W-:Y:S01]  /*1000*/  @!UP0 ULEA UR6, UR7, UR6, 0x18 ;  /* 0x0000000607068291 */ /* 0x008fe2000f8ec0ff */
[----:B------:R-:W2:Y:S01]  /*1010*/  LDCU UR7, c[0x0][0x36c] ;  /* 0x00006d80ff0777ac */ /* 0x000ea20008000800 */
[----:B------:R-:W-:Y:S01]  /*1020*/  VOTEU.ALL UP0, P1 ;  /* 0x0000000000ff7886 */ /* 0x000fe20000800000 */
[----:B------:R-:W3:Y:S09]  /*1030*/  FENCE.VIEW.ASYNC.S ;  /* 0x00000000000073c6 */ /* 0x000ef20000000000 */
[----:B---3--:R3:W4:Y:S01]  /*1040*/  @!UP0 SYNCS.EXCH.64 URZ, [UR6+0x1c0], UR4 ;  /* 0x0001c00406ff85b2 */ /* 0x0087220008000100 */
[----:B--2---:R-:W-:-:S09]  /*1050*/  UISETP.EQ.U32.AND UP5, UPT, UR7, 0x1, UPT ;  /* 0x000000010700788c */ /* 0x004fd2000bfa2070 */
[----:B---3--:R-:W-:Y:S05]  /*1060*/  BRA.U !UP5, `(.L_x_16) ;  /* 0x000000010d087547 */ /* 0x008fea000b800000 */
[----:B-1--4-:R-:W-:Y:S01]  /*1070*/  UCGABAR_ARV ;  /* 0x00000000000079c7 */ /* 0x012fe20008000000 */
[----:B------:R-:W-:Y:S05]  /*1080*/  BRA `(.L_x_17) ;  /* 0x0000000000047947 */ /* 0x000fea0003800000 */
.L_x_16:
[----:B-1--4-:R-:W-:Y:S01]  /*1090*/  NOP ;  /* 0x0000000000007918 */ /* 0x012fe20000000000 */
.L_x_17:
[----:B------:R-:W1:Y:S01]  /*10a0*/  S2UR UR19, SR_CTAID.X ;  /* 0x00000000001379c3 */ /* 0x000e620000002500 */
[----:B------:R-:W-:-:S05]  /*10b0*/  CS2R.32 R58, SR_CgaSize ;  /* 0x00000000003a7805 */ /* 0x000fca0000008a00 */
[----:B------:R-:W-:-:S05]  /*10c0*/  IMAD R58, R58, -0xa0, RZ ;  /* 0xffffff603a3a7824 */ /* 0x000fca00078e02ff */
[----:B------:R-:W-:-:S14]  /*10d0*/  R2UR UR5, R58 ;  /* 0x000000003a0572ca */ /* 0x000fdc00000e0000 */
[----:B------:R-:W2:Y:S01]  /*10e0*/  LDCU UR5, c[0x0][UR5+0x2b0] ;  /* 0x00005600050577ac */ /* 0x000ea20008000800 */
[----:B------:R-:W-:-:S05]  /*10f0*/  CS2R.32 R58, SR_CgaSize ;  /* 0x00000000003a7805 */ /* 0x000fca0000008a00 */
[----:B------:R-:W-:-:S05]  /*1100*/  IMAD R58, R58, -0xa0, RZ ;  /* 0xffffff603a3a7824 */ /* 0x000fca00078e02ff */
[----:B------:R-:W-:-:S14]  /*1110*/  R2UR UR4, R58 ;  /* 0x000000003a0472ca */ /* 0x000fdc00000e0000 */
[----:B------:R-:W3:Y:S01]  /*1120*/  LDCU UR4, c[0x0][UR4+0x2b4] ;  /* 0x00005680040477ac */ /* 0x000ee20008000800 */
[----:B------:R-:W4:Y:S01]  /*1130*/  S2UR UR7, SR_CTAID.Y ;  /* 0x00000000000779c3 */ /* 0x000f220000002600 */
[----:B------:R-:W-:-:S05]  /*1140*/  CS2R.32 R58, SR_CgaSize ;  /* 0x00000000003a7805 */ /* 0x000fca0000008a00 */
[----:B------:R-:W-:-:S05]  /*1150*/  IMAD R58, R58, -0xa0, RZ ;  /* 0xffffff603a3a7824 */ /* 0x000fca00078e02ff */
[----:B------:R-:W-:-:S14]  /*1160*/  R2UR UR8, R58 ;  /* 0x000000003a0872ca */ /* 0x000fdc00000e0000 */
[----:B------:R-:W3:Y:S01]  /*1170*/  LDCU UR8, c[0x0][UR8+0x2a0] ;  /* 0x00005400080877ac */ /* 0x000ee20008000800 */
[----:B------:R-:W-:Y:S01]  /*1180*/  UISETP.GT.U32.AND UP0, UPT, UR46, 0xffff, UPT ;  /* 0x0000ffff2e00788c */ /* 0x000fe2000bf04070 */
[----:B------:R-:W3:Y:S01]  /*1190*/  LDCU UR18, c[0x0][0xb24] ;  /* 0x00016480ff1277ac */ /* 0x000ee20008000800 */
[----:B------:R-:W3:Y:S01]  /*11a0*/  S2UR UR9, SR_CgaCtaId ;  /* 0x00000000000979c3 */ /* 0x000ee20000008800 */
[----:B------:R-:W-:-:S05]  /*11b0*/  CS2R.32 R58, SR_CgaSize ;  /* 0x00000000003a7805 */ /* 0x000fca0000008a00 */
[----:B------:R-:W-:-:S05]  /*11c0*/  IMAD R58, R58, -0xa0, RZ ;  /* 0xffffff603a3a7824 */ /* 0x000fca00078e02ff */
[----:B------:R-:W-:-:S14]  /*11d0*/  R2UR UR63, R58 ;  /* 0x000000003a3f72ca */ /* 0x000fdc00000e0000 */
[----:B------:R-:W3:Y:S01]  /*11e0*/  LDCU UR63, c[0x0][UR63+0x2a4] ;  /* 0x000054803f3f77ac */ /* 0x000ee20008000800 */
[----:B------:R-:W-:Y:S01]  /*11f0*/  UMOV UR29, 0x5 ;  /* 0x00000005001d7882 */ /* 0x000fe20000000000 */
[----:B-1----:R-:W-:Y:S01]  /*1200*/  I2FP.F32.U32 R3, UR19 ;  /* 0x0000001300037c45 */ /* 0x002fe20008201000 */
[----:B------:R-:W1:Y:S01]  /*1210*/  S2UR UR36, SR_CTAID.Z ;  /* 0x00000000002479c3 */ /* 0x000e620000002700 */
[----:B------:R-:W1:Y:S03]  /*1220*/  LDCU UR42, c[0x0][0xb24] ;  /* 0x00016480ff2a77ac */ /* 0x000e660008000800 */
[----:B--2---:R-:W-:Y:S01]  /*1230*/  FMUL R3, R3, UR5 ;  /* 0x0000000503037c20 */ /* 0x004fe20008400000 */
[----:B------:R-:W-:Y:S01]  /*1240*/  USEL UR5, UR46, 0xffff, !UP0 ;  /* 0x0000ffff2e057887 */ /* 0x000fe2000c000000 */
[----:B----4-:R-:W-:Y:S01]  /*1250*/  I2FP.F32.U32 R2, UR7 ;  /* 0x0000000700027c45 */ /* 0x010fe20008201000 */
[----:B------:R-:W2:Y:S03]  /*1260*/  LDCU UR27, c[0x0][0xb30] ;  /* 0x00016600ff1b77ac */ /* 0x000ea60008000800 */
[----:B------:R-:W4:Y:S01]  /*1270*/  F2I.U32.TRUNC.NTZ R3, R3 ;  /* 0x0000000300037305 */ /* 0x000f22000020f000 */
[----:B---3--:R-:W-:Y:S01]  /*1280*/  FMUL R2, R2, UR4 ;  /* 0x0000000402027c20 */ /* 0x008fe20008400000 */
[----:B------:R-:W-:-:S02]  /*1290*/  ULOP3.LUT UR24, UR5, 0xffff, URZ, 0xc0, !UPT ;  /* 0x0000ffff05187892 */ /* 0x000fc4000f8ec0ff */
[----:B------:R-:W-:Y:S02]  /*12a0*/  USHF.L.U32 UR28, UR9, 0x9, URZ ;  /* 0x00000009091c7899 */ /* 0x000fe400080006ff */
[----:B------:R-:W-:Y:S02]  /*12b0*/  UISETP.GE.AND UP2, UPT, UR18, 0x1, UPT ;  /* 0x000000011200788c */ /* 0x000fe4000bf46270 */
[----:B------:R-:W3:Y:S01]  /*12c0*/  F2I.U32.TRUNC.NTZ R2, R2 ;  /* 0x0000000200027305 */ /* 0x000ee2000020f000 */
[----:B------:R-:W-:Y:S01]  /*12d0*/  UMOV UR25, UR7 ;  /* 0x0000000700197c82 */ /* 0x000fe20008000000 */
[----:B------:R-:W-:Y:S01]  /*12e0*/  UMOV UR20, UR19 ;  /* 0x0000001300147c82 */ /* 0x000fe20008000000 */
[----:B----4-:R-:W-:Y:S02]  /*12f0*/  R2UR UR4, R3 ;  /* 0x00000000030472ca */ /* 0x010fe400000e0000 */
[----:B------:R-:W-:Y:S02]  /*1300*/  PRMT R3, RZ, 0x7610, R3 ;  /* 0x00007610ff037816 */ /* 0x000fe40000000003 */
[----:B---3--:R-:W-:-:S02]  /*1310*/  R2UR UR6, R2 ;  /* 0x00000000020672ca */ /* 0x008fc400000e0000 */
[----:B------:R-:W-:-:S07]  /*1320*/  PRMT R2, RZ, 0x7610, R2 ;  /* 0x00007610ff027816 */ /* 0x000fce0000000002 */
[----:B------:R-:W-:-:S04]  /*1330*/  UIADD3 UR5, UPT, UPT, -UR4, URZ, URZ ;  /* 0x000000ff04057290 */ /* 0x000fc8000fffe1ff */
[----:B------:R-:W-:Y:S02]  /*1340*/  UIMAD UR5, UR8, UR5, UR19 ;  /* 0x00000005080572a4 */ /* 0x000fe4000f8e0213 */
[----:B------:R-:W-:-:S04]  /*1350*/  UIADD3 UR4, UPT, UPT, -UR6, URZ, URZ ;  /* 0x000000ff06047290 */ /* 0x000fc8000fffe1ff */
[----:B------:R-:W-:Y:S01]  /*1360*/  IMAD.U32 R58, RZ, RZ, UR5 ;  /* 0x00000005ff3a7e24 */ /* 0x000fe2000f8e00ff */
[----:B------:R-:W-:Y:S01]  /*1370*/  UIMAD UR63, UR63, UR4, UR7 ;  /* 0x000000043f3f72a4 */ /* 0x000fe2000f8e0207 */
[----:B-12---:R-:W-:Y:S11]  /*1380*/  BRA.U UP4, `(.L_x_18) ;  /* 0x0000000104407547 */ /* 0x006ff6000b800000 */
[----:B------:R-:W-:-:S13]  /*1390*/  R2UR UR4, R58 ;  /* 0x000000003a0472ca */ /* 0x000fda00000e0000 */
[----:B------:R-:W-:Y:S02]  /*13a0*/  UISETP.GT.U32.AND UP0, UPT, UR4, 0x1, UPT ;  /* 0x000000010400788c */ /* 0x000fe4000bf04070 */
[----:B------:R-:W-:Y:S02]  /*13b0*/  ULOP3.LUT UR4, UR4, 0xfffffffe, URZ, 0xc0, !UPT ;  /* 0xfffffffe04047892 */ /* 0x000fe4000f8ec0ff */
[----:B------:R-:W-:Y:S02]  /*13c0*/  UISETP.NE.AND UP1, UPT, UR63, URZ, UP0 ;  /* 0x000000ff3f00728c */ /* 0x000fe40008725270 */
[----:B------:R-:W-:Y:S02]  /*13d0*/  UISETP.NE.AND UP0, UPT, UR63, 0x1, UP0 ;  /* 0x000000013f00788c */ /* 0x000fe40008705270 */
[----:B------:R-:W-:Y:S02]  /*13e0*/  USEL UR7, URZ, 0x1, UP1 ;  /* 0x00000001ff077887 */ /* 0x000fe40008800000 */
[----:B------:R-:W-:-:S02]  /*13f0*/  USEL UR6, URZ, 0x4, UP0 ;  /* 0x00000004ff067887 */ /* 0x000fc40008000000 */
[----:B------:R-:W-:Y:S02]  /*1400*/  USEL UR5, URZ, 0x2, UP1 ;  /* 0x00000002ff057887 */ /* 0x000fe40008800000 */
[----:B------:R-:W-:Y:S02]  /*1410*/  ULEA UR4, UR63, UR4, 0x1 ;  /* 0x000000043f047291 */ /* 0x000fe4000f8e08ff */
[----:B------:R-:W-:Y:S02]  /*1420*/  USEL UR8, URZ, 0x8, UP0 ;  /* 0x00000008ff087887 */ /* 0x000fe40008000000 */
[----:B------:R-:W-:-:S03]  /*1430*/  UIADD3 UR5, UPT, UPT, UR5, UR6, UR7 ;  /* 0x0000000605057290 */ /* 0x000fc6000fffe007 */
[----:B------:R-:W-:Y:S01]  /*1440*/  UMOV UR6, 0x3 ;  /* 0x0000000300067882 */ /* 0x000fe20000000000 */
[----:B------:R-:W-:Y:S02]  /*1450*/  UIADD3 UR5, UPT, UPT, UR5, UR8, URZ ;  /* 0x0000000805057290 */ /* 0x000fe4000fffe0ff */
[----:B------:R-:W-:-:S04]  /*1460*/  USHF.L.U32 UR4, UR6, UR4, URZ ;  /* 0x0000000406047299 */ /* 0x000fc800080006ff */
[----:B------:R-:W-:Y:S02]  /*1470*/  MOV R3, UR5 ;  /* 0x0000000500037c02 */ /* 0x000fe40008000f00 */
[----:B------:R-:W-:Y:S02]  /*1480*/  IMAD.U32 R2, RZ, RZ, UR4 ;  /* 0x00000004ff027e24 */ /* 0x000fe4000f8e00ff */
.L_x_18:
[----:B------:R-:W-:Y:S05]  /*1490*/  BRA.U !UP2, `(.L_x_19) ;  /* 0x000000010ad07547 */ /* 0x000fea000b800000 */
[----:B------:R-:W1:Y:S01]  /*14a0*/  LDCU.128 UR20, c[0x0][0xb10] ;  /* 0x00016200ff1477ac */ /* 0x000e620008000c00 */
[----:B------:R-:W2:Y:S01]  /*14b0*/  LDCU UR12, c[0x0][0x370] ;  /* 0x00006e00ff0c77ac */ /* 0x000ea20008000800 */
[----:B------:R-:W3:Y:S01]  /*14c0*/  LDCU UR5, c[0x0][0x374] ;  /* 0x00006e80ff0577ac */ /* 0x000ee20008000800 */
[----:B------:R-:W4:Y:S01]  /*14d0*/  LDCU UR26, c[0x0][0xb0c] ;  /* 0x00016180ff1a77ac */ /* 0x000f220008000800 */
[----:B------:R-:W4:Y:S01]  /*14e0*/  LDCU UR4, c[0x0][0xb20] ;  /* 0x00016400ff0477ac */ /* 0x000f220008000800 */
[----:B------:R-:W4:Y:S01]  /*14f0*/  LDCU.64 UR16, c[0x0][0xb28] ;  /* 0x00016500ff1077ac */ /* 0x000f220008000a00 */
[----:B-1----:R-:W-:Y:S02]  /*1500*/  UISETP.NE.AND UP0, UPT, UR22, 0x1, UPT ;  /* 0x000000011600788c */ /* 0x002fe4000bf05270 */
[----:B---3--:R-:W-:Y:S02]  /*1510*/  UIMAD.WIDE.U32 UR6, UR5, UR23, URZ ;  /* 0x00000017050672a5 */ /* 0x008fe4000f8e00ff */
[----:B--2---:R-:W-:-:S02]  /*1520*/  UIMAD.WIDE.U32 UR8, UR12, UR20, URZ ;  /* 0x000000140c0872a5 */ /* 0x004fc4000f8e00ff */
[----:B----4-:R-:W-:Y:S02]  /*1530*/  UISETP.NE.AND UP1, UPT, UR26, 0x1, UPT ;  /* 0x000000011a00788c */ /* 0x010fe4000bf25270 */
[----:B------:R-:W-:Y:S01]  /*1540*/  UISETP.NE.AND UP2, UPT, UR18, 0x1, UPT ;  /* 0x000000011200788c */ /* 0x000fe2000bf45270 */
[----:B------:R-:W-:Y:S02]  /*1550*/  UMOV UR6, UR7 ;  /* 0x0000000700067c82 */ /* 0x000fe40008000000 */
[----:B------:R-:W-:Y:S01]  /*1560*/  UMOV UR8, UR9 ;  /* 0x0000000900087c82 */ /* 0x000fe20008000000 */
[----:B------:R-:W-:Y:S02]  /*1570*/  @UP0 USHF.R.U32.HI UR5, URZ, UR4, UR6 ;  /* 0x00000004ff050299 */ /* 0x000fe40008011606 */
[----:B------:R-:W-:Y:S02]  /*1580*/  UIMAD.WIDE.U32 UR14, UR25, UR23, URZ ;  /* 0x00000017190e72a5 */ /* 0x000fe4000f8e00ff */
[----:B------:R-:W-:-:S02]  /*1590*/  UIMAD.WIDE.U32 UR6, UR5, UR16, URZ ;  /* 0x00000010050672a5 */ /* 0x000fc4000f8e00ff */
[----:B------:R-:W-:Y:S02]  /*15a0*/  @UP1 USHF.R.U32.HI UR12, URZ, UR21, UR8 ;  /* 0x00000015ff0c1299 */ /* 0x000fe40008011608 */
[----:B------:R-:W-:Y:S02]  /*15b0*/  UIMAD.WIDE.U32 UR10, UR19, UR20, URZ ;  /* 0x00000014130a72a5 */ /* 0x000fe4000f8e00ff */
[----:B------:R-:W-:Y:S01]  /*15c0*/  UIMAD.WIDE.U32 UR8, UR12, UR16, URZ ;  /* 0x000000100c0872a5 */ /* 0x000fe2000f8e00ff */
[----:B------:R-:W-:Y:S01]  /*15d0*/  UMOV UR14, UR15 ;  /* 0x0000000f000e7c82 */ /* 0x000fe20008000000 */
[----:B------:R-:W-:Y:S01]  /*15e0*/  UMOV UR6, UR7 ;  /* 0x0000000700067c82 */ /* 0x000fe20008000000 */
[----:B------:R-:W-:Y:S02]  /*15f0*/  USHF.R.U32.HI UR14, URZ, UR4, UR14 ;  /* 0x00000004ff0e7299 */ /* 0x000fe4000801160e */
[----:B------:R-:W-:Y:S01]  /*1600*/  @UP2 USHF.R.U32.HI UR5, URZ, UR17, UR6 ;  /* 0x00000011ff052299 */ /* 0x000fe20008011606 */
[----:B------:R-:W-:-:S02]  /*1610*/  UMOV UR10, UR11 ;  /* 0x0000000b000a7c82 */ /* 0x000fc40008000000 */
[----:B------:R-:W-:Y:S01]  /*1620*/  UMOV UR6, UR9 ;  /* 0x0000000900067c82 */ /* 0x000fe20008000000 */
[----:B------:R-:W-:Y:S02]  /*1630*/  USHF.R.U32.HI UR10, URZ, UR21, UR10 ;  /* 0x00000015ff0a7299 */ /* 0x000fe4000801160a */
[----:B------:R-:W-:Y:S02]  /*1640*/  @UP2 USHF.R.U32.HI UR12, URZ, UR17, UR6 ;  /* 0x00000011ff0c2299 */ /* 0x000fe40008011606 */
[----:B------:R-:W-:Y:S02]  /*1650*/  USEL UR4, UR25, UR14, !UP0 ;  /* 0x0000000e19047287 */ /* 0x000fe4000c000000 */
[----:B------:R-:W-:Y:S02]  /*1660*/  UIMAD UR6, UR5, UR18, URZ ;  /* 0x00000012050672a4 */ /* 0x000fe4000f8e02ff */
[----:B------:R-:W-:Y:S02]  /*1670*/  USEL UR5, UR19, UR10, !UP1 ;  /* 0x0000000a13057287 */ /* 0x000fe4000c800000 */
[----:B------:R-:W-:-:S02]  /*1680*/  UIMAD UR8, UR12, UR18, URZ ;  /* 0x000000120c0872a4 */ /* 0x000fc4000f8e02ff */
[----:B------:R-:W-:Y:S02]  /*1690*/  UISETP.GE.AND UP0, UPT, UR4, UR6, UPT ;  /* 0x000000060400728c */ /* 0x000fe4000bf06270 */
[----:B------:R-:W-:Y:S02]  /*16a0*/  UIMAD.WIDE.U32 UR6, UR4, UR16, URZ ;  /* 0x00000010040672a5 */ /* 0x000fe4000f8e00ff */
[----:B------:R-:W-:Y:S02]  /*16b0*/  UISETP.GE.OR UP0, UPT, UR5, UR8, UP0 ;  /* 0x000000080500728c */ /* 0x000fe40008706670 */
[----:B------:R-:W-:Y:S02]  /*16c0*/  UIMAD.WIDE.U32 UR8, UR5, UR16, URZ ;  /* 0x00000010050872a5 */ /* 0x000fe4000f8e00ff */
[----:B------:R-:W-:Y:S02]  /*16d0*/  USHF.R.U32.HI UR7, URZ, UR17, UR7 ;  /* 0x00000011ff077299 */ /* 0x000fe40008011607 */
[----:B------:R-:W-:-:S02]  /*16e0*/  UIADD3 UR10, UPT, UPT, -UR4, URZ, URZ ;  /* 0x000000ff040a7290 */ /* 0x000fc4000fffe1ff */
[----:B------:R-:W-:Y:S02]  /*16f0*/  USEL UR7, UR4, UR7, !UP2 ;  /* 0x0000000704077287 */ /* 0x000fe4000d000000 */
[----:B------:R-:W-:Y:S01]  /*1700*/  UIADD3 UR20, UPT, UPT, -UR5, URZ, URZ ;  /* 0x000000ff05147290 */ /* 0x000fe2000fffe1ff */
[----:B------:R-:W-:Y:S01]  /*1710*/  @!UP0 UMOV UR6, UR9 ;  /* 0x0000000900068c82 */ /* 0x000fe20008000000 */
[----:B------:R-:W-:Y:S02]  /*1720*/  UIADD3 UR8, UPT, UPT, -UR7, URZ, URZ ;  /* 0x000000ff07087290 */ /* 0x000fe4000fffe1ff */
[----:B------:R-:W-:Y:S02]  /*1730*/  @!UP0 USHF.R.U32.HI UR6, URZ, UR17, UR6 ;  /* 0x00000011ff068299 */ /* 0x000fe40008011606 */
[----:B------:R-:W-:Y:S02]  /*1740*/  UIMAD UR8, UR18, UR8, UR4 ;  /* 0x00000008120872a4 */ /* 0x000fe4000f8e0204 */
[----:B------:R-:W-:-:S02]  /*1750*/  @!UP0 USEL UR6, UR5, UR6, !UP2 ;  /* 0x0000000605068287 */ /* 0x000fc4000d000000 */
[----:B------:R-:W-:Y:S02]  /*1760*/  UIMAD UR25, UR22, UR10, UR25 ;  /* 0x0000000a161972a4 */ /* 0x000fe4000f8e0219 */
[----:B------:R-:W-:Y:S02]  /*1770*/  @!UP0 UIADD3 UR7, UPT, UPT, UR7, -UR6, URZ ;  /* 0x8000000607078290 */ /* 0x000fe4000fffe0ff */
[----:B------:R-:W-:Y:S02]  /*1780*/  @!UP0 UIMAD UR6, UR8, UR12, UR6 ;  /* 0x0000000c080682a4 */ /* 0x000fe4000f8e0206 */
[----:B------:R-:W-:Y:S02]  /*1790*/  @!UP0 UIMAD UR4, UR7, UR18, UR5 ;  /* 0x00000012070482a4 */ /* 0x000fe4000f8e0205 */
[----:B------:R-:W-:Y:S02]  /*17a0*/  UIMAD UR20, UR26, UR20, UR19 ;  /* 0x000000141a1472a4 */ /* 0x000fe4000f8e0213 */
[----:B------:R-:W-:Y:S01]  /*17b0*/  UIMAD UR25, UR4, UR22, UR25 ;  /* 0x00000016041972a4 */ /* 0x000fe2000f8e0219 */
[----:B------:R-:W-:-:S02]  /*17c0*/  @!UP0 UMOV UR5, UR6 ;  /* 0x0000000600058c82 */ /* 0x000fc40008000000 */
[----:B------:R-:W-:-:S12]  /*17d0*/  UIMAD UR20, UR5, UR26, UR20 ;  /* 0x0000001a051472a4 */ /* 0x000fd8000f8e0214 */
.L_x_19:
[----:B------:R-:W-:Y:S02]  /*17e0*/  UISETP.NE.AND UP1, UPT, UR27, 0x1, UPT ;  /* 0x000000011b00788c */ /* 0x000fe4000bf25270 */
[----:B------:R-:W-:Y:S02]  /*17f0*/  UISETP.NE.AND UP0, UPT, UR13, 0x2, UPT ;  /* 0x000000020d00788c */ /* 0x000fe4000bf05270 */
[----:B------:R-:W-:Y:S02]  /*1800*/  ULOP3.LUT UR28, UR28, 0x400, URZ, 0xc0, !UPT ;  /* 0x000004001c1c7892 */ /* 0x000fe4000f8ec0ff */
[----:B------:R-:W-:-:S03]  /*1810*/  USHF.L.U32 UR24, UR29, UR24, URZ ;  /* 0x000000181d187299 */ /* 0x000fc600080006ff */
[----:B------:R-:W-:Y:S09]  /*1820*/  BRA.U UP1, `(.L_x_20) ;  /* 0x0000000101447547 */ /* 0x000ff2000b800000 */
[----:B------:R-:W1:Y:S01]  /*1830*/  LDCU.128 UR8, c[0x0][0xb10] ;  /* 0x00016200ff0877ac */ /* 0x000e620008000c00 */
[----:B------:R-:W2:Y:S01]  /*1840*/  LDCU UR12, c[0x0][0xb0c] ;  /* 0x00016180ff0c77ac */ /* 0x000ea20008000800 */
[----:B------:R-:W3:Y:S01]  /*1850*/  LDCU UR14, c[0x0][0xb20] ;  /* 0x00016400ff0e77ac */ /* 0x000ee20008000800 */
[----:B-1----:R-:W-:Y:S02]  /*1860*/  UIMAD.WIDE.U32 UR6, UR20, UR8, URZ ;  /* 0x00000008140672a5 */ /* 0x002fe4000f8e00ff */
[----:B------:R-:W-:Y:S02]  /*1870*/  UIMAD.WIDE.U32 UR4, UR25, UR11, URZ ;  /* 0x0000000b190472a5 */ /* 0x000fe4000f8e00ff */
[----:B--2---:R-:W-:Y:S02]  /*1880*/  UISETP.NE.AND UP2, UPT, UR12, 0x1, UPT ;  /* 0x000000010c00788c */ /* 0x004fe4000bf45270 */
[----:B------:R-:W-:Y:S01]  /*1890*/  UISETP.NE.AND UP1, UPT, UR10, 0x1, UPT ;  /* 0x000000010a00788c */ /* 0x000fe2000bf25270 */
[----:B------:R-:W-:-:S02]  /*18a0*/  UMOV UR6, UR7 ;  /* 0x0000000700067c82 */ /* 0x000fc40008000000 */
[----:B------:R-:W-:Y:S01]  /*18b0*/  UMOV UR4, UR5 ;  /* 0x0000000500047c82 */ /* 0x000fe20008000000 */
[----:B------:R-:W-:Y:S02]  /*18c0*/  USHF.R.U32.HI UR6, URZ, UR9, UR6 ;  /* 0x00000009ff067299 */ /* 0x000fe40008011606 */
[----:B---3--:R-:W-:Y:S02]  /*18d0*/  USHF.R.U32.HI UR4, URZ, UR14, UR4 ;  /* 0x0000000eff047299 */ /* 0x008fe40008011604 */
[----:B------:R-:W-:Y:S02]  /*18e0*/  USEL UR5, UR20, UR6, !UP2 ;  /* 0x0000000614057287 */ /* 0x000fe4000d000000 */
[----:B------:R-:W-:-:S04]  /*18f0*/  USEL UR4, UR25, UR4, !UP1 ;  /* 0x0000000419047287 */ /* 0x000fc8000c800000 */
[----:B------:R-:W-:Y:S02]  /*1900*/  UIADD3 UR6, UPT, UPT, -UR4, UR5, URZ ;  /* 0x0000000504067290 */ /* 0x000fe4000fffe1ff */
[----:B------:R-:W-:Y:S02]  /*1910*/  UIADD3 UR4, UPT, UPT, UR4, -UR5, URZ ;  /* 0x8000000504047290 */ /* 0x000fe4000fffe0ff */
[----:B------:R-:W-:Y:S02]  /*1920*/  UIMAD UR25, UR6, UR10, UR25 ;  /* 0x0000000a061972a4 */ /* 0x000fe4000f8e0219 */
[----:B------:R-:W-:-:S12]  /*1930*/  UIMAD UR20, UR4, UR12, UR20 ;  /* 0x0000000c041472a4 */ /* 0x000fd8000f8e0214 */
.L_x_20:
[----:B------:R-:W-:Y:S05]  /*1940*/  BRA.U !UP5, `(.L_x_21) ;  /* 0x000000010d0c7547 */ /* 0x000fea000b800000 */
[----:B------:R-:W-:Y:S01]  /*1950*/  UCGABAR_WAIT ;  /* 0x0000000000007dc7 */ /* 0x000fe20008000000 */
[----:B------:R-:W-:Y:S01]  /*1960*/  CCTL.IVALL ;  /* 0x00000000ff00798f */ /* 0x000fe20002000000 */
[----:B------:R-:W-:Y:S05]  /*1970*/  BRA `(.L_x_22) ;  /* 0x0000000000047947 */ /* 0x000fea0003800000 */
.L_x_21:
[----:B------:R-:W-:Y:S06]  /*1980*/  BAR.SYNC.DEFER_BLOCKING 0x0 ;  /* 0x0000000000007b1d */ /* 0x000fec0000010000 */
.L_x_22:
[----:B------:R-:W-:Y:S05]  /*1990*/  BRA.U UP0, `(.L_x_23) ;  /* 0x00000019009c7547 */ /* 0x000fea000b800000 */
[----:B------:R-:W1:Y:S01]  /*19a0*/  LDCU UR6, c[0x0][0x38c] ;  /* 0x00007180ff0677ac */ /* 0x000e620008000800 */
[----:B------:R-:W2:Y:S01]  /*19b0*/  S2UR UR9, SR_CgaCtaId ;  /* 0x00000000000979c3 */ /* 0x000ea20000008800 */
[----:B------:R-:W-:Y:S01]  /*19c0*/  PLOP3.LUT P1, PT, PT, PT, UP3, 0x80, 0x8 ;  /* 0x000000000008781c */ /* 0x000fe20003f2f038 */
[----:B------:R-:W-:Y:S01]  /*19d0*/  IMAD.MOV.U32 R12, RZ, RZ, 0x1 ;  /* 0x00000001ff0c7424 */ /* 0x000fe200078e00ff */
[----:B------:R-:W-:Y:S01]  /*19e0*/  UMOV UR8, 0x400 ;  /* 0x0000040000087882 */ /* 0x000fe20000000000 */
[----:B------:R-:W-:Y:S01]  /*19f0*/  UISETP.NE.AND UP1, UPT, UR13, URZ, UPT ;  /* 0x000000ff0d00728c */ /* 0x000fe2000bf25270 */
[----:B------:R-:W-:Y:S01]  /*1a00*/  ISETP.NE.AND P2, PT, R0, RZ, P3 ;  /* 0x000000ff0000720c */ /* 0x000fe20001f45270 */
[----:B------:R-:W-:Y:S01]  /*1a10*/  USHF.L.U32 UR7, UR19, 0x6, URZ ;  /* 0x0000000613077899 */ /* 0x000fe200080006ff */
[----:B------:R-:W-:Y:S01]  /*1a20*/  PLOP3.LUT P1, PT, P1, PT, PT, 0x8, 0x80 ;  /* 0x000000000080781c */ /* 0x000fe20000f2e170 */
[----:B------:R-:W-:Y:S01]  /*1a30*/  USHF.L.U32 UR46, UR19, 0x5, URZ ;  /* 0x00000005132e7899 */ /* 0x000fe200080006ff */
[----:B------:R-:W-:Y:S01]  /*1a40*/  CS2R R10, SRZ ;  /* 0x00000000000a7805 */ /* 0x000fe2000001ff00 */
[----:B------:R-:W-:Y:S01]  /*1a50*/  IMAD.MOV.U32 R9, RZ, RZ, RZ ;  /* 0x000000ffff097224 */ /* 0x000fe200078e00ff */
[----:B------:R-:W3:Y:S01]  /*1a60*/  LDCU UR39, c[0x0][0x370] ;  /* 0x00006e00ff2777ac */ /* 0x000ee20008000800 */
[----:B------:R-:W-:Y:S01]  /*1a70*/  IMAD.MOV.U32 R8, RZ, RZ, 0x1 ;  /* 0x00000001ff087424 */ /* 0x000fe200078e00ff */
[----:B------:R-:W-:-:S02]  /*1a80*/  USEL UR21, UR43, 0x2, UP1 ;  /* 0x000000022b157887 */ /* 0x000fc40008800000 */
[----:B-1----:R-:W-:Y:S02]  /*1a90*/  UIADD3 UR5, UPT, UPT, UR6, 0x1f, URZ ;  /* 0x0000001f06057890 */ /* 0x002fe4000fffe0ff */
[----:B------:R-:W-:Y:S02]  /*1aa0*/  UIADD3 UR47, UPT, UPT, UR6, 0x3e, URZ ;  /* 0x0000003e062f7890 */ /* 0x000fe4000fffe0ff */
[----:B------:R-:W-:Y:S01]  /*1ab0*/  USHF.R.S32.HI UR4, URZ, 0x1f, UR5 ;  /* 0x0000001fff047899 */ /* 0x000fe20008011405 */
[----:B------:R-:W1:Y:S03]  /*1ac0*/  LDCU.64 UR26, c[0x0][0x348] ;  /* 0x00006900ff1a77ac */ /* 0x000e660008000a00 */
[----:B------:R-:W-:Y:S02]  /*1ad0*/  ULEA.HI UR4, UR4, UR5, URZ, 0x5 ;  /* 0x0000000504047291 */ /* 0x000fe4000f8f28ff */
[----:B--2---:R-:W-:-:S02]  /*1ae0*/  ULEA UR13, UR9, UR8, 0x18 ;  /* 0x00000008090d7291 */ /* 0x004fc4000f8ec0ff */
[----:B------:R-:W-:Y:S02]  /*1af0*/  USHF.R.S32.HI UR41, URZ, 0x5, UR4 ;  /* 0x00000005ff297899 */ /* 0x000fe40008011404 */
[----:B------:R-:W-:Y:S02]  /*1b00*/  UIADD3 UR4, UPT, UPT, UR6, -0x1, URZ ;  /* 0xffffffff06047890 */ /* 0x000fe4000fffe0ff */
[----:B------:R-:W-:Y:S02]  /*1b10*/  UISETP.LT.U32.AND UP0, UPT, UR41, 0x10, UPT ;  /* 0x000000102900788c */ /* 0x000fe4000bf01070 */
[----:B------:R-:W-:Y:S02]  /*1b20*/  UISETP.GE.U32.AND UP2, UPT, UR4, -0x3f, UPT ;  /* 0xffffffc10400788c */ /* 0x000fe4000bf46070 */
[----:B------:R-:W-:Y:S02]  /*1b30*/  USEL UR40, UR41, 0x10, UP0 ;  /* 0x0000001029287887 */ /* 0x000fe40008000000 */
[----:B------:R-:W-:-:S02]  /*1b40*/  ULOP3.LUT UR5, UR7, 0x40, URZ, 0xc0, !UPT ;  /* 0x0000004007057892 */ /* 0x000fc4000f8ec0ff */
[----:B------:R-:W-:Y:S02]  /*1b50*/  UIADD3 UR4, UPT, UPT, UR40, -0x1, URZ ;  /* 0xffffffff28047890 */ /* 0x000fe4000fffe0ff */
[----:B------:R-:W-:Y:S01]  /*1b60*/  ULEA UR30, UR28, UR13, 0x2 ;  /* 0x0000000d1c1e7291 */ /* 0x000fe2000f8e10ff */
[----:B------:R-:W2:Y:S02]  /*1b70*/  LDCU UR38, c[0x0][0x374] ;  /* 0x00006e80ff2677ac */ /* 0x000ea40008000800 */
[----:B------:R-:W-:Y:S02]  /*1b80*/  @UP2 UIADD3 UR4, UPT, UPT, UR40, URZ, URZ ;  /* 0x000000ff28042290 */ /* 0x000fe4000fffe0ff */
[----:B------:R-:W-:Y:S02]  /*1b90*/  ULOP3.LUT UR46, UR46, 0x20, URZ, 0xc0, !UPT ;  /* 0x000000202e2e7892 */ /* 0x000fe4000f8ec0ff */
[----:B------:R-:W-:Y:S02]  /*1ba0*/  ULEA.HI UR45, UR28, UR5, URZ, 0x1b ;  /* 0x000000051c2d7291 */ /* 0x000fe4000f8fd8ff */
[----:B------:R-:W-:-:S02]  /*1bb0*/  UIADD3 UR30, UPT, UPT, UR30, 0x6400, URZ ;  /* 0x000064001e1e7890 */ /* 0x000fc4000fffe0ff */
[----:B------:R-:W-:Y:S02]  /*1bc0*/  UIADD3 UR44, UPT, UPT, UR41, -UR40, URZ ;  /* 0x80000028292c7290 */ /* 0x000fe4000fffe0ff */
[----:B------:R-:W-:Y:S02]  /*1bd0*/  UIADD3 UR29, UPT, UPT, UR4, 0x1, URZ ;  /* 0x00000001041d7890 */ /* 0x000fe4000fffe0ff */
[----:B------:R-:W-:Y:S01]  /*1be0*/  UIADD3 UR43, UPT, UPT, -UR4, URZ, URZ ;  /* 0x000000ff042b7290 */ /* 0x000fe2000fffe1ff */
[----:B-1-3--:R-:W-:-:S11]  /*1bf0*/  UMOV UR6, URZ ;  /* 0x000000ff00067c82 */ /* 0x00afd60008000000 */
.L_x_43:
[----:B-1----:R-:W1:Y:S02]  /*1c00*/  S2UR UR4, SR_CgaCtaId ;  /* 0x00000000000479c3 */ /* 0x002e640000008800 */
[----:B-1----:R-:W-:-:S09]  /*1c10*/  UISETP.NE.AND UP0, UPT, UR4, URZ, UPT ;  /* 0x000000ff0400728c */ /* 0x002fd2000bf05270 */
[----:B------:R-:W-:Y:S05]  /*1c20*/  BRA.U UP0, `(.L_x_24) ;  /* 0x0000000100287547 */ /* 0x000fea000b800000 */
[----:B------:R-:W-:Y:S02]  /*1c30*/  LEA R0, R9, UR13, 0x3 ;  /* 0x0000000d09007c11 */ /* 0x000fe4000f8e18ff */
[----:B------:R-:W-:-:S04]  /*1c40*/  SHF.L.U32 R3, R8, 0x1f, RZ ;  /* 0x0000001f08037819 */ /* 0x000fc800000006ff */
[----:B------:R-:W1:Y:S02]  /*1c50*/  SYNCS.PHASECHK.TRANS64.TRYWAIT P0, [R0+URZ+0x1b0], R3 ;  /* 0x0001b003000075a7 */ /* 0x000e6400080011ff */
[----:B-1----:R-:W-:Y:S05]  /*1c60*/  @!P0 BRA `(.L_x_25) ;  /* 0x0000006800b48947 */ /* 0x002fea0003800000 */
.L_x_146:
[----:B------:R3:W-:Y:S01]  /*1c70*/  SYNCS.ARRIVE.TRANS64.A1T0 RZ, [R0+URZ+0x1a0], RZ ;  /* 0x0001a0ff00ff79a7 */ /* 0x0007e200081000ff */
[----:B------:R-:W-:-:S05]  /*1c80*/  VIADD R9, R9, 0x1 ;  /* 0x0000000109097836 */ /* 0x000fca0000000000 */
[----:B------:R-:W-:-:S04]  /*1c90*/  ISETP.NE.AND P0, PT, R9, 0x2, PT ;  /* 0x000000020900780c */ /* 0x000fc80003f05270 */
[----:B-1----:R-:W-:Y:S02]  /*1ca0*/  SEL R3, RZ, 0x1, P0 ;  /* 0x00000001ff037807 */ /* 0x002fe40000000000 */
[----:B------:R-:W-:Y:S02]  /*1cb0*/  SEL R9, R9, RZ, P0 ;  /* 0x000000ff09097207 */ /* 0x000fe40000000000 */
[----:B------:R-:W-:-:S07]  /*1cc0*/  LOP3.LUT R8, R8, R3, RZ, 0x3c, !PT ;  /* 0x0000000308087212 */ /* 0x000fce00078e3cff */
.L_x_24:
[----:B------:R-:W-:Y:S01]  /*1cd0*/  ULEA UR4, UR6, UR13, 0x3 ;  /* 0x0000000d06047291 */ /* 0x000fe2000f8e18ff */
[----:B---3--:R-:W-:Y:S01]  /*1ce0*/  SHF.L.U32 R0, R12, 0x1f, RZ ;  /* 0x0000001f0c007819 */ /* 0x008fe200000006ff */
[----:B------:R-:W-:Y:S02]  /*1cf0*/  UISETP.GE.U32.AND UP0, UPT, UR47, 0x3f, UPT ;  /* 0x0000003f2f00788c */ /* 0x000fe4000bf06070 */
[----:B------:R-:W-:Y:S01]  /*1d00*/  ULEA UR11, UR25, UR46, 0x6 ;  /* 0x0000002e190b7291 */ /* 0x000fe2000f8e30ff */
[----:B------:R-:W-:-:S04]  /*1d10*/  UMOV UR7, URZ ;  /* 0x000000ff00077c82 */ /* 0x000fc80008000000 */
[----:B------:R1:W3:Y:S01]  /*1d20*/  SYNCS.PHASECHK.TRANS64.TRYWAIT P0, [UR4+0x80], R0 ;  /* 0x00008000ff0075a7 */ /* 0x0002e20008001104 */
[----:B------:R-:W-:-:S04]  /*1d30*/  ULEA.HI UR4, UR20, UR20, URZ, 0x1 ;  /* 0x0000001414047291 */ /* 0x000fc8000f8f08ff */
[----:B------:R-:W-:-:S04]  /*1d40*/  USHF.L.U32 UR4, UR4, 0x6, URZ ;  /* 0x0000000604047899 */ /* 0x000fc800080006ff */
[----:B------:R-:W-:-:S04]  /*1d50*/  ULOP3.LUT UR35, UR4, 0xffffff80, URZ, 0xc0, !UPT ;  /* 0xffffff8004237892 */ /* 0x000fc8000f8ec0ff */
[----:B------:R-:W-:Y:S01]  /*1d60*/  UIADD3 UR35, UPT, UPT, UR45, UR35, URZ ;  /* 0x000000232d237290 */ /* 0x000fe2000fffe0ff */
[----:B------:R-:W-:Y:S11]  /*1d70*/  BRA.U !UP0, `(.L_x_26) ;  /* 0x0000000108c87547 */ /* 0x000ff6000b800000 */
[----:B------:R-:W-:Y:S01]  /*1d80*/  UMOV UR16, UR43 ;  /* 0x0000002b00107c82 */ /* 0x000fe20008000000 */
[----:B------:R-:W-:Y:S01]  /*1d90*/  UMOV UR4, UR6 ;  /* 0x0000000600047c82 */ /* 0x000fe20008000000 */
[----:B------:R-:W-:-:S05]  /*1da0*/  UMOV UR34, URZ ;  /* 0x000000ff00227c82 */ /* 0x000fca0008000000 */
.L_x_32:
[----:B------:R-:W-:Y:S01]  /*1db0*/  ULEA UR33, UR4, UR13, 0x3 ;  /* 0x0000000d04217291 */ /* 0x000fe2000f8e18ff */
[----:B------:R-:W-:Y:S01]  /*1dc0*/  @P3 MOV R2, 0x6000 ;  /* 0x0000600000023802 */ /* 0x000fe20000000f00 */
[----:B-1-34-:R-:W-:Y:S10]  /*1dd0*/  @P0 BRA `(.L_x_27) ;  /* 0x00000000000c0947 */ /* 0x01aff40003800000 */
[----:B------:R-:W-:-:S04]  /*1de0*/  SHF.L.U32 R3, R12, 0x1f, RZ ;  /* 0x0000001f0c037819 */ /* 0x000fc800000006ff */
[----:B------:R-:W3:Y:S02]  /*1df0*/  SYNCS.PHASECHK.TRANS64.TRYWAIT P0, [UR33+0x80], R3 ;  /* 0x00008003ff0075a7 */ /* 0x000ee40008001121 */
[----:B---3--:R-:W-:Y:S05]  /*1e00*/  @!P0 BRA `(.L_x_28) ;  /* 0x0000006800608947 */ /* 0x008fea0003800000 */
.L_x_27:
[----:B------:R3:W-:Y:S01]  /*1e10*/  @P3 SYNCS.ARRIVE.TRANS64 RZ, [UR33], R2 ;  /* 0x00000002ffff39a7 */ /* 0x0007e20008000021 */
[----:B------:R-:W-:Y:S02]  /*1e20*/  ULOP3.LUT UR5, UR21, 0x2, URZ, 0xfc, !UPT ;  /* 0x0000000215057892 */ /* 0x000fe4000f8efcff */
[----:B------:R-:W-:Y:S02]  /*1e30*/  UIADD3 UR16, UPT, UPT, UR16, 0x1, URZ ;  /* 0x0000000110107890 */ /* 0x000fe4000fffe0ff */
[----:B------:R-:W-:Y:S02]  /*1e40*/  UISETP.NE.AND UP0, UPT, UR5, 0x2, UPT ;  /* 0x000000020500788c */ /* 0x000fe4000bf05270 */
[----:B------:R-:W-:-:S07]  /*1e50*/  UISETP.NE.AND UP2, UPT, UR16, 0x1, UPT ;  /* 0x000000011000788c */ /* 0x000fce000bf45270 */
[----:B------:R-:W-:Y:S05]  /*1e60*/  BRA.U UP0, `(.L_x_29) ;  /* 0x0000000100047547 */ /* 0x000fea000b800000 */
[----:B--2---:R-:W-:Y:S05]  /*1e70*/  BPT.TRAP 0x1 ;  /* 0x000000040000795c */ /* 0x004fea0000300000 */
.L_x_29:
[----:B------:R-:W-:Y:S04]  /*1e80*/  BSSY.RECONVERGENT B0, `(.L_x_30) ;  /* 0x0000003000007945 */ /* 0x000fe80003800200 */
[----:B------:R-:W-:Y:S05]  /*1e90*/  @!P2 BRA `(.L_x_31) ;  /* 0x000000000004a947 */ /* 0x000fea0003800000 */
[----:B--2---:R-:W-:Y:S05]  /*1ea0*/  BPT.TRAP 0x1 ;  /* 0x000000040000795c */ /* 0x004fea0000300000 */
.L_x_31:
[----:B--2---:R-:W-:Y:S05]  /*1eb0*/  BSYNC.RECONVERGENT B0 ;  /* 0x0000000000007941 */ /* 0x004fea0003800200 */
.L_x_30:
[----:B------:R-:W-:Y:S02]  /*1ec0*/  UIADD3 UR5, UPT, UPT, UR4, 0x1, URZ ;  /* 0x0000000104057890 */ /* 0x000fe4000fffe0ff */
[----:B------:R-:W-:Y:S02]  /*1ed0*/  ULEA UR32, UR4, UR28, 0xb ;  /* 0x0000001c04207291 */ /* 0x000fe4000f8e58ff */
[----:B------:R-:W-:Y:S02]  /*1ee0*/  UISETP.NE.AND UP0, UPT, UR5, 0x10, UPT ;  /* 0x000000100500788c */ /* 0x000fe4000bf05270 */
[----:B------:R-:W-:Y:S02]  /*1ef0*/  UIADD3 UR14, UP1, UPT, UR26, 0x80, URZ ;  /* 0x000000801a0e7890 */ /* 0x000fe4000ff3e0ff */
[----:B------:R-:W-:Y:S02]  /*1f00*/  USEL UR7, URZ, 0x1, UP0 ;  /* 0x00000001ff077887 */ /* 0x000fe40008000000 */
[----:B------:R-:W-:-:S02]  /*1f10*/  USEL UR6, UR5, URZ, UP0 ;  /* 0x000000ff05067287 */ /* 0x000fc40008000000 */
[----:B------:R-:W-:Y:S02]  /*1f20*/  ULEA UR8, UR4, UR13, 0xc ;  /* 0x0000000d04087291 */ /* 0x000fe4000f8e60ff */
[----:B------:R-:W-:Y:S01]  /*1f30*/  ULEA UR5, UR6, UR13, 0x3 ;  /* 0x0000000d06057291 */ /* 0x000fe2000f8e18ff */
[----:B------:R-:W-:Y:S01]  /*1f40*/  LOP3.LUT R12, R12, UR7, RZ, 0x3c, !PT ;  /* 0x000000070c0c7c12 */ /* 0x000fe2000f8e3cff */
[----:B------:R-:W-:Y:S02]  /*1f50*/  ULEA UR32, UR32, UR13, 0x2 ;  /* 0x0000000d20207291 */ /* 0x000fe4000f8e10ff */
[----:B------:R-:W-:Y:S01]  /*1f60*/  UIADD3 UR4, UP0, UPT, UR26, 0x180, URZ ;  /* 0x000001801a047890 */ /* 0x000fe2000ff1e0ff */
[----:B-1----:R-:W-:Y:S01]  /*1f70*/  SHF.L.U32 R0, R12, 0x1f, RZ ;  /* 0x0000001f0c007819 */ /* 0x002fe200000006ff */
[----:B------:R-:W-:Y:S02]  /*1f80*/  ULOP3.LUT UR33, UR33, 0xfefffff8, URZ, 0xc0, !UPT ;  /* 0xfefffff821217892 */ /* 0x000fe4000f8ec0ff */
[----:B------:R-:W-:Y:S01]  /*1f90*/  UIADD3.X UR15, UPT, UPT, URZ, UR27, URZ, UP1, !UPT ;  /* 0x0000001bff0f7290 */ /* 0x000fe20008ffe4ff */
[----:B------:R4:W1:Y:S01]  /*1fa0*/  SYNCS.PHASECHK.TRANS64.TRYWAIT P0, [UR5+0x80], R0 ;  /* 0x00008000ff0075a7 */ /* 0x0008620008001105 */
[----:B------:R-:W-:-:S02]  /*1fb0*/  UIADD3 UR32, UPT, UPT, UR32, 0x6400, URZ ;  /* 0x0000640020207890 */ /* 0x000fc4000fffe0ff */
[----:B------:R-:W-:Y:S02]  /*1fc0*/  UPRMT UR7, URZ, 0x5410, UR24 ;  /* 0x00005410ff077896 */ /* 0x000fe40008000018 */
[----:B------:R-:W-:Y:S02]  /*1fd0*/  UIADD3 UR8, UPT, UPT, UR8, 0x26400, URZ ;  /* 0x0002640008087890 */ /* 0x000fe4000fffe0ff */
[----:B------:R-:W-:Y:S01]  /*1fe0*/  UIADD3.X UR5, UPT, UPT, URZ, UR27, URZ, UP0, !UPT ;  /* 0x0000001bff057290 */ /* 0x000fe200087fe4ff */
[----:B------:R-:W-:Y:S01]  /*1ff0*/  UMOV UR18, 0x0 ;  /* 0x0000000000127882 */ /* 0x000fe20000000000 */
[----:B------:R-:W-:Y:S01]  /*2000*/  UMOV UR19, 0x10000000 ;  /* 0x1000000000137882 */ /* 0x000fe20000000000 */
[----:B------:R-:W-:Y:S01]  /*2010*/  UMOV UR10, UR34 ;  /* 0x00000022000a7c82 */ /* 0x000fe20008000000 */
[----:B------:R-:W-:Y:S01]  /*2020*/  UMOV UR12, UR36 ;  /* 0x00000024000c7c82 */ /* 0x000fe20008000000 */
[----:B------:R-:W-:Y:S01]  /*2030*/  UMOV UR9, UR33 ;  /* 0x0000002100097c82 */ /* 0x000fe20008000000 */
[----:B------:R2:W-:Y:S03]  /*2040*/  UTMALDG.3D.MULTICAST.2CTA [UR32], [UR14], UR7, desc[UR18] ;  /* 0x000012200e0073b4 */ /* 0x0005e60008211807 */
[----:B------:R3:W-:Y:S01]  /*2050*/  UTMALDG.3D.2CTA [UR8], [UR4], desc[UR18] ;  /* 0x00001208040075b4 */ /* 0x0007e20008211000 */
[----:B--2---:R-:W-:Y:S01]  /*2060*/  UIADD3 UR34, UPT, UPT, UR34, 0x20, URZ ;  /* 0x0000002022227890 */ /* 0x004fe2000fffe0ff */
[----:B------:R-:W-:Y:S01]  /*2070*/  UMOV UR7, UR29 ;  /* 0x0000001d00077c82 */ /* 0x000fe20008000000 */
[----:B---3--:R-:W-:Y:S01]  /*2080*/  UMOV UR4, UR6 ;  /* 0x0000000600047c82 */ /* 0x008fe20008000000 */
[----:B------:R-:W-:Y:S09]  /*2090*/  BRA.U UP2, `(.L_x_32) ;  /* 0xfffffffd02447547 */ /* 0x000ff2000b83ffff */
.L_x_26:
[----:B------:R-:W-:Y:S01]  /*20a0*/  ULEA UR4, UR6, UR13, 0x3 ;  /* 0x0000000d06047291 */ /* 0x000fe2000f8e18ff */
[----:B-1--4-:R-:W-:Y:S01]  /*20b0*/  SHF.L.U32 R0, R12, 0x1f, RZ ;  /* 0x0000001f0c007819 */ /* 0x012fe200000006ff */
[----:B------:R-:W-:Y:S01]  /*20c0*/  @!P1 SYNCS.ARRIVE.TRANS64.A1T0 RZ, [UR13+0x138], RZ ;  /* 0x000138ffffff99a7 */ /* 0x000fe2000810000d */
[----:B------:R-:W-:-:S06]  /*20d0*/  UISETP.GT.AND UP0, UPT, UR41, UR40, UPT ;  /* 0x000000282900728c */ /* 0x000fcc000bf04270 */
[----:B---3--:R1:W3:Y:S03]  /*20e0*/  SYNCS.PHASECHK.TRANS64.TRYWAIT P0, [UR4+0x80], R0 ;  /* 0x00008000ff0075a7 */ /* 0x0082e60008001104 */
[----:B------:R-:W-:Y:S05]  /*20f0*/  BRA.U !UP0, `(.L_x_33) ;  /* 0x0000000108c07547 */ /* 0x000fea000b800000 */
[----:B------:R-:W-:Y:S01]  /*2100*/  UIADD3 UR25, UPT, UPT, UR44, UR7, URZ ;  /* 0x000000072c197290 */ /* 0x000fe2000fffe0ff */
[----:B------:R-:W-:-:S11]  /*2110*/  UMOV UR4, UR6 ;  /* 0x0000000600047c82 */ /* 0x000fd60008000000 */
.L_x_39:
[----:B------:R-:W-:Y:S01]  /*2120*/  ULEA UR17, UR4, UR13, 0x3 ;  /* 0x0000000d04117291 */ /* 0x000fe2000f8e18ff */
[----:B---3--:R-:W-:Y:S01]  /*2130*/  @P3 MOV R2, 0x6000 ;  /* 0x0000600000023802 */ /* 0x008fe20000000f00 */
[----:B-1-3--:R-:W-:Y:S10]  /*2140*/  @P0 BRA `(.L_x_34) ;  /* 0x00000000000c0947 */ /* 0x00aff40003800000 */
[----:B------:R-:W-:-:S04]  /*2150*/  SHF.L.U32 R3, R12, 0x1f, RZ ;  /* 0x0000001f0c037819 */ /* 0x000fc800000006ff */
[----:B------:R-:W3:Y:S02]  /*2160*/  SYNCS.PHASECHK.TRANS64.TRYWAIT P0, [UR17+0x80], R3 ;  /* 0x00008003ff0075a7 */ /* 0x000ee40008001111 */
[----:B---3--:R-:W-:Y:S05]  /*2170*/  @!P0 BRA `(.L_x_35) ;  /* 0x00000064009c8947 */ /* 0x008fea0003800000 */
.L_x_34:
[----:B------:R3:W-:Y:S01]  /*2180*/  @P3 SYNCS.ARRIVE.TRANS64 RZ, [UR17], R2 ;  /* 0x00000002ffff39a7 */ /* 0x0007e20008000011 */
[----:B------:R-:W-:-:S04]  /*2190*/  ULOP3.LUT UR5, UR21, 0x2, URZ, 0xfc, !UPT ;  /* 0x0000000215057892 */ /* 0x000fc8000f8efcff */
[----:B------:R-:W-:-:S09]  /*21a0*/  UISETP.NE.AND UP0, UPT, UR5, 0x2, UPT ;  /* 0x000000020500788c */ /* 0x000fd2000bf05270 */
[----:B------:R-:W-:Y:S05]  /*21b0*/  BRA.U UP0, `(.L_x_36) ;  /* 0x0000000100047547 */ /* 0x000fea000b800000 */
[----:B--2---:R-:W-:Y:S05]  /*21c0*/  BPT.TRAP 0x1 ;  /* 0x000000040000795c */ /* 0x004fea0000300000 */
.L_x_36:
[----:B------:R-:W-:Y:S04]  /*21d0*/  BSSY.RECONVERGENT B0, `(.L_x_37) ;  /* 0x0000003000007945 */ /* 0x000fe80003800200 */
[----:B------:R-:W-:Y:S05]  /*21e0*/  @!P2 BRA `(.L_x_38) ;  /* 0x000000000004a947 */ /* 0x000fea0003800000 */
[----:B--2---:R-:W-:Y:S05]  /*21f0*/  BPT.TRAP 0x1 ;  /* 0x000000040000795c */ /* 0x004fea0000300000 */
.L_x_38:
[----:B--2---:R-:W-:Y:S05]  /*2200*/  BSYNC.RECONVERGENT B0 ;  /* 0x0000000000007941 */ /* 0x004fea0003800200 */
.L_x_37:
[----:B------:R-:W-:Y:S02]  /*2210*/  UIADD3 UR5, UPT, UPT, UR4, 0x1, URZ ;  /* 0x0000000104057890 */ /* 0x000fe4000fffe0ff */
[----:B------:R-:W-:Y:S02]  /*2220*/  UIADD3 UR14, UP1, UPT, UR26, 0x80, URZ ;  /* 0x000000801a0e7890 */ /* 0x000fe4000ff3e0ff */
[----:B------:R-:W-:Y:S02]  /*2230*/  UISETP.NE.AND UP0, UPT, UR5, 0x10, UPT ;  /* 0x000000100500788c */ /* 0x000fe4000bf05270 */
[----:B------:R-:W-:Y:S02]  /*2240*/  ULEA UR16, UR4, UR30, 0xd ;  /* 0x0000001e04107291 */ /* 0x000fe4000f8e68ff */
[----:B------:R-:W-:Y:S02]  /*2250*/  USEL UR8, URZ, 0x1, UP0 ;  /* 0x00000001ff087887 */ /* 0x000fe40008000000 */
[----:B------:R-:W-:-:S02]  /*2260*/  USEL UR6, UR5, URZ, UP0 ;  /* 0x000000ff05067287 */ /* 0x000fc40008000000 */
[----:B------:R-:W-:Y:S02]  /*2270*/  UIADD3 UR22, UP0, UPT, UR26, 0x180, URZ ;  /* 0x000001801a167890 */ /* 0x000fe4000ff1e0ff */
[----:B------:R-:W-:Y:S01]  /*2280*/  LOP3.LUT R12, R12, UR8, RZ, 0x3c, !PT ;  /* 0x000000080c0c7c12 */ /* 0x000fe2000f8e3cff */
[----:B------:R-:W-:Y:S02]  /*2290*/  ULEA UR8, UR4, UR13, 0xc ;  /* 0x0000000d04087291 */ /* 0x000fe4000f8e60ff */
[----:B------:R-:W-:Y:S01]  /*22a0*/  ULEA UR5, UR6, UR13, 0x3 ;  /* 0x0000000d06057291 */ /* 0x000fe2000f8e18ff */
[----:B-1----:R-:W-:Y:S01]  /*22b0*/  SHF.L.U32 R0, R12, 0x1f, RZ ;  /* 0x0000001f0c007819 */ /* 0x002fe200000006ff */
[----:B------:R-:W-:Y:S02]  /*22c0*/  USHF.L.U32 UR18, UR7, 0x5, URZ ;  /* 0x0000000507127899 */ /* 0x000fe400080006ff */
[----:B------:R-:W-:Y:S02]  /*22d0*/  ULOP3.LUT UR17, UR17, 0xfefffff8, URZ, 0xc0, !UPT ;  /* 0xfefffff811117892 */ /* 0x000fe4000f8ec0ff */
[----:B------:R-:W-:-:S02]  /*22e0*/  UIADD3.X UR15, UPT, UPT, URZ, UR27, URZ, UP1, !UPT ;  /* 0x0000001bff0f7290 */ /* 0x000fc40008ffe4ff */
[----:B------:R-:W-:Y:S01]  /*22f0*/  UPRMT UR4, URZ, 0x5410, UR24 ;  /* 0x00005410ff047896 */ /* 0x000fe20008000018 */
[----:B------:R4:W1:Y:S01]  /*2300*/  SYNCS.PHASECHK.TRANS64.TRYWAIT P0, [UR5+0x80], R0 ;  /* 0x00008000ff0075a7 */ /* 0x0008620008001105 */
[----:B------:R-:W-:Y:S02]  /*2310*/  UIADD3 UR8, UPT, UPT, UR8, 0x26400, URZ ;  /* 0x0002640008087890 */ /* 0x000fe4000fffe0ff */
[----:B------:R-:W-:Y:S01]  /*2320*/  UIADD3.X UR23, UPT, UPT, URZ, UR27, URZ, UP0, !UPT ;  /* 0x0000001bff177290 */ /* 0x000fe200087fe4ff */
[----:B------:R-:W-:Y:S01]  /*2330*/  UMOV UR32, 0x0 ;  /* 0x0000000000207882 */ /* 0x000fe20000000000 */
[----:B------:R-:W-:Y:S01]  /*2340*/  UMOV UR33, 0x10000000 ;  /* 0x1000000000217882 */ /* 0x000fe20000000000 */
[----:B------:R-:W-:Y:S01]  /*2350*/  UMOV UR19, UR35 ;  /* 0x0000002300137c82 */ /* 0x000fe20008000000 */
[----:B------:R-:W-:Y:S01]  /*2360*/  UMOV UR20, UR36 ;  /* 0x0000002400147c82 */ /* 0x000fe20008000000 */
[----:B------:R-:W-:Y:S01]  /*2370*/  UMOV UR12, UR36 ;  /* 0x00000024000c7c82 */ /* 0x000fe20008000000 */
[----:B------:R-:W-:Y:S01]  /*2380*/  UMOV UR9, UR17 ;  /* 0x0000001100097c82 */ /* 0x000fe20008000000 */
[----:B------:R-:W-:Y:S01]  /*2390*/  UMOV UR10, UR18 ;  /* 0x00000012000a7c82 */ /* 0x000fe20008000000 */
[----:B------:R2:W-:Y:S01]  /*23a0*/  UTMALDG.3D.MULTICAST.2CTA [UR16], [UR14], UR4, desc[UR32] ;  /* 0x000020100e0073b4 */ /* 0x0005e20008211804 */
[----:B------:R-:W-:-:S04]  /*23b0*/  UIADD3 UR7, UPT, UPT, UR7, 0x1, URZ ;  /* 0x0000000107077890 */ /* 0x000fc8000fffe0ff */
[----:B------:R-:W-:Y:S01]  /*23c0*/  UISETP.NE.AND UP0, UPT, UR7, UR25, UPT ;  /* 0x000000190700728c */ /* 0x000fe2000bf05270 */
[----:B------:R4:W-:Y:S01]  /*23d0*/  UTMALDG.3D.2CTA [UR8], [UR22], desc[UR32] ;  /* 0x00002008160075b4 */ /* 0x0009e20008211000 */
[----:B--2---:R-:W-:-:S07]  /*23e0*/  UMOV UR4, UR6 ;  /* 0x0000000600047c82 */ /* 0x004fce0008000000 */
[----:B----4-:R-:W-:Y:S05]  /*23f0*/  BRA.U UP0, `(.L_x_39) ;  /* 0xfffffffd00487547 */ /* 0x010fea000b83ffff */
.L_x_33:
[C---:B------:R-:W-:Y:S01]  /*2400*/  LEA R3, R11.reuse, UR13, 0x3 ;  /* 0x0000000d0b037c11 */ /* 0x040fe2000f8e18ff */
[----:B------:R-:W-:Y:S01]  /*2410*/  NOP ;  /* 0x0000000000007918 */ /* 0x000fe20000000000 */
[----:B-1----:R-:W-:Y:S02]  /*2420*/  SHF.L.U32 R0, R10, 0x1f, RZ ;  /* 0x0000001f0a007819 */ /* 0x002fe400000006ff */
[----:B------:R-:W-:Y:S02]  /*2430*/  LEA R5, R11, UR13, 0x4 ;  /* 0x0000000d0b057c11 */ /* 0x000fe4000f8e20ff */
[----:B---3--:R-:W1:Y:S02]  /*2440*/  SYNCS.PHASECHK.TRANS64.TRYWAIT P0, [R3+URZ+0x140], R0 ;  /* 0x00014000030075a7 */ /* 0x008e6400080011ff */
[----:B-1----:R-:W-:Y:S05]  /*2450*/  @!P0 BRA `(.L_x_40) ;  /* 0x0000006000fc8947 */ /* 0x002fea0003800000 */
.L_x_149:
[----:B------:R-:W3:Y:S01]  /*2460*/  LDS.128 R4, [R5+0x1d0] ;  /* 0x0001d00005047984 */ /* 0x000ee20000000c00 */
[----:B------:R-:W-:Y:S01]  /*2470*/  UISETP.GE.AND UP0, UPT, UR42, 0x1, UPT ;  /* 0x000000012a00788c */ /* 0x000fe2000bf06270 */
[----:B------:R-:W-:Y:S01]  /*2480*/  @!PT LDS RZ, [RZ] ;  /* 0x00000000fffff984 */ /* 0x000fe20000000800 */
[----:B------:R-:W-:Y:S01]  /*2490*/  @!PT LDS RZ, [RZ] ;  /* 0x00000000fffff984 */ /* 0x000fe20000000800 */
[----:B------:R-:W-:Y:S01]  /*24a0*/  @!PT LDS RZ, [RZ] ;  /* 0x00000000fffff984 */ /* 0x000fe20000000800 */
[----:B------:R-:W-:Y:S01]  /*24b0*/  @!PT LDS RZ, [RZ] ;  /* 0x00000000fffff984 */ /* 0x000fe20000000800 */
[----:B------:R4:W-:Y:S06]  /*24c0*/  MEMBAR.ALL.CTA ;  /* 0x0000000000007992 */ /* 0x0009ec0000008000 */
[----:B----4-:R-:W4:Y:S01]  /*24d0*/  FENCE.VIEW.ASYNC.S ;  /* 0x00000000000073c6 */ /* 0x010f220000000000 */
[----:B---3--:R-:W-:-:S13]  /*24e0*/  LOP3.LUT P0, RZ, R6, 0x1, RZ, 0xc0, !PT ;  /* 0x0000000106ff7812 */ /* 0x008fda000780c0ff */
[----:B----4-:R-:W-:Y:S01]  /*24f0*/  VOTEU.ANY UP1, P0 ;  /* 0x0000000000ff7886 */ /* 0x010fe20000020100 */
[----:B------:R-:W-:-:S13]  /*2500*/  PLOP3.LUT P0, PT, PT, PT, UP1, 0x80, 0x8 ;  /* 0x000000000008781c */ /* 0x000fda0003f0f018 */
[----:B-1----:R-:W-:Y:S02]  /*2510*/  @P0 LOP3.LUT R0, R5, 0xffff, RZ, 0xc0, !PT ;  /* 0x0000ffff05000812 */ /* 0x002fe400078ec0ff */
[----:B------:R-:W-:Y:S02]  /*2520*/  @P0 MOV R2, R4 ;  /* 0x0000000400020202 */ /* 0x000fe40000000f00 */
[----:B------:R-:W-:Y:S01]  /*2530*/  @P0 R2UR UR5, R0 ;  /* 0x00000000000502ca */ /* 0x000fe200000e0000 */
[----:B------:R-:W-:Y:S01]  /*2540*/  VIADD R0, R3, 0x150 ;  /* 0x0000015003007836 */ /* 0x000fe20000000000 */
[----:B------:R-:W-:Y:S02]  /*2550*/  @P0 SHF.R.U32.HI R4, RZ, 0x10, R5 ;  /* 0x00000010ff040819 */ /* 0x000fe40000011605 */
[----:B------:R-:W-:Y:S02]  /*2560*/  @P0 R2UR UR7, R2 ;  /* 0x00000000020702ca */ /* 0x000fe400000e0000 */
[----:B------:R-:W-:-:S02]  /*2570*/  PRMT R0, RZ, 0x654, R0 ;  /* 0x00000654ff007816 */ /* 0x000fc40000000000 */
[----:B------:R-:W-:Y:S02]  /*2580*/  @P0 R2UR UR4, R4 ;  /* 0x00000000040402ca */ /* 0x000fe400000e0000 */
[----:B------:R1:W-:Y:S03]  /*2590*/  SYNCS.ARRIVE.TRANS64.RED.A1T0 RZ, [R0+URZ], RZ ;  /* 0x000000ff00ff79a7 */ /* 0x0003e600081004ff */
[----:B------:R-:W-:-:S04]  /*25a0*/  @UP1 UMOV UR31, UR5 ;  /* 0x00000005001f1c82 */ /* 0x000fc80008000000 */
[----:B------:R-:W-:-:S04]  /*25b0*/  @UP1 UMOV UR37, UR7 ;  /* 0x0000000700251c82 */ /* 0x000fc80008000000 */
[----:B------:R-:W-:Y:S01]  /*25c0*/  @UP1 UMOV UR36, UR4 ;  /* 0x0000000400241c82 */ /* 0x000fe20008000000 */
[----:B------:R-:W-:Y:S05]  /*25d0*/  BRA.U !UP0, `(.L_x_41) ;  /* 0x0000000108d47547 */ /* 0x000fea000b800000 */
[----:B------:R-:W2:Y:S01]  /*25e0*/  LDCU.128 UR16, c[0x0][0xb10] ;  /* 0x00016200ff1077ac */ /* 0x000ea20008000c00 */
[----:B------:R-:W3:Y:S01]  /*25f0*/  LDCU UR12, c[0x0][0xb20] ;  /* 0x00016400ff0c77ac */ /* 0x000ee20008000800 */
[----:B------:R-:W4:Y:S01]  /*2600*/  LDCU UR20, c[0x0][0xb0c] ;  /* 0x00016180ff1477ac */ /* 0x000f220008000800 */
[----:B------:R-:W1:Y:S01]  /*2610*/  LDCU.64 UR8, c[0x0][0xb28] ;  /* 0x00016500ff0877ac */ /* 0x000e620008000a00 */
[----:B------:R-:W-:Y:S02]  /*2620*/  UISETP.NE.AND UP3, UPT, UR42, 0x1, UPT ;  /* 0x000000012a00788c */ /* 0x000fe4000bf65270 */
[----:B--2---:R-:W-:Y:S02]  /*2630*/  UIMAD.WIDE.U32 UR10, UR38, UR19, URZ ;  /* 0x00000013260a72a5 */ /* 0x004fe4000f8e00ff */
[----:B------:R-:W-:Y:S02]  /*2640*/  UIMAD.WIDE.U32 UR4, UR39, UR16, URZ ;  /* 0x00000010270472a5 */ /* 0x000fe4000f8e00ff */
[----:B------:R-:W-:-:S02]  /*2650*/  UISETP.NE.AND UP0, UPT, UR18, 0x1, UPT ;  /* 0x000000011200788c */ /* 0x000fc4000bf05270 */
[----:B------:R-:W-:Y:S01]  /*2660*/  UIMAD.WIDE.U32 UR22, UR31, UR19, URZ ;  /* 0x000000131f1672a5 */ /* 0x000fe2000f8e00ff */
[----:B------:R-:W-:Y:S02]  /*2670*/  UMOV UR10, UR11 ;  /* 0x0000000b000a7c82 */ /* 0x000fe40008000000 */
[----:B------:R-:W-:Y:S01]  /*2680*/  UMOV UR4, UR5 ;  /* 0x0000000500047c82 */ /* 0x000fe20008000000 */
[----:B---3--:R-:W-:Y:S02]  /*2690*/  USHF.R.U32.HI UR10, URZ, UR12, UR10 ;  /* 0x0000000cff0a7299 */ /* 0x008fe4000801160a */
[----:B----4-:R-:W-:Y:S02]  /*26a0*/  UISETP.NE.AND UP2, UPT, UR20, 0x1, UPT ;  /* 0x000000011400788c */ /* 0x010fe4000bf45270 */
[----:B------:R-:W-:Y:S02]  /*26b0*/  USHF.R.U32.HI UR4, URZ, UR17, UR4 ;  /* 0x00000011ff047299 */ /* 0x000fe40008011604 */
[----:B------:R-:W-:-:S02]  /*26c0*/  USEL UR5, UR38, UR10, !UP0 ;  /* 0x0000000a26057287 */ /* 0x000fc4000c000000 */
[----:B------:R-:W-:Y:S02]  /*26d0*/  USEL UR7, UR39, UR4, !UP2 ;  /* 0x0000000427077287 */ /* 0x000fe4000d000000 */
[----:B-1----:R-:W-:Y:S01]  /*26e0*/  UIMAD.WIDE.U32 UR10, UR5, UR8, URZ ;  /* 0x00000008050a72a5 */ /* 0x002fe2000f8e00ff */
[----:B------:R-:W-:Y:S01]  /*26f0*/  UMOV UR4, UR23 ;  /* 0x0000001700047c82 */ /* 0x000fe20008000000 */
[----:B------:R-:W-:Y:S02]  /*2700*/  UIMAD.WIDE.U32 UR14, UR37, UR16, URZ ;  /* 0x00000010250e72a5 */ /* 0x000fe4000f8e00ff */
[----:B------:R-:W-:-:S03]  /*2710*/  UIMAD.WIDE.U32 UR22, UR7, UR8, URZ ;  /* 0x00000008071672a5 */ /* 0x000fc6000f8e00ff */
[----:B------:R-:W-:Y:S01]  /*2720*/  UMOV UR10, UR11 ;  /* 0x0000000b000a7c82 */ /* 0x000fe20008000000 */
[----:B------:R-:W-:Y:S02]  /*2730*/  USHF.R.U32.HI UR4, URZ, UR12, UR4 ;  /* 0x0000000cff047299 */ /* 0x000fe40008011604 */
[----:B------:R-:W-:Y:S01]  /*2740*/  @UP3 USHF.R.U32.HI UR5, URZ, UR9, UR10 ;  /* 0x00000009ff053299 */ /* 0x000fe2000801160a */
[----:B------:R-:W-:Y:S01]  /*2750*/  UMOV UR14, UR15 ;  /* 0x0000000f000e7c82 */ /* 0x000fe20008000000 */
[----:B------:R-:W-:Y:S01]  /*2760*/  UMOV UR22, UR23 ;  /* 0x0000001700167c82 */ /* 0x000fe20008000000 */
[----:B------:R-:W-:Y:S02]  /*2770*/  USHF.R.U32.HI UR17, URZ, UR17, UR14 ;  /* 0x00000011ff117299 */ /* 0x000fe4000801160e */
[----:B------:R-:W-:Y:S02]  /*2780*/  USEL UR4, UR31, UR4, !UP0 ;  /* 0x000000041f047287 */ /* 0x000fe4000c000000 */
[----:B------:R-:W-:-:S02]  /*2790*/  @UP3 USHF.R.U32.HI UR7, URZ, UR9, UR22 ;  /* 0x00000009ff073299 */ /* 0x000fc40008011616 */
[----:B------:R-:W-:Y:S02]  /*27a0*/  UIMAD UR10, UR42, UR5, URZ ;  /* 0x000000052a0a72a4 */ /* 0x000fe4000f8e02ff */
[----:B------:R-:W-:Y:S02]  /*27b0*/  USEL UR5, UR37, UR17, !UP2 ;  /* 0x0000001125057287 */ /* 0x000fe4000d000000 */
[----:B------:R-:W-:Y:S02]  /*27c0*/  UIMAD UR12, UR42, UR7, URZ ;  /* 0x000000072a0c72a4 */ /* 0x000fe4000f8e02ff */
[----:B------:R-:W-:Y:S02]  /*27d0*/  UISETP.GE.AND UP0, UPT, UR4, UR10, UPT ;  /* 0x0000000a0400728c */ /* 0x000fe4000bf06270 */
[----:B------:R-:W-:Y:S02]  /*27e0*/  UIMAD.WIDE.U32 UR10, UR4, UR8, URZ ;  /* 0x00000008040a72a5 */ /* 0x000fe4000f8e00ff */
[----:B------:R-:W-:-:S02]  /*27f0*/  UISETP.GE.OR UP0, UPT, UR5, UR12, UP0 ;  /* 0x0000000c0500728c */ /* 0x000fc40008706670 */
[----:B------:R-:W-:Y:S02]  /*2800*/  UIMAD.WIDE.U32 UR14, UR5, UR8, URZ ;  /* 0x00000008050e72a5 */ /* 0x000fe4000f8e00ff */
[----:B------:R-:W-:Y:S01]  /*2810*/  UIADD3 UR12, UPT, UPT, -UR5, URZ, URZ ;  /* 0x000000ff050c7290 */ /* 0x000fe2000fffe1ff */
[----:B------:R-:W-:Y:S01]  /*2820*/  UMOV UR10, UR11 ;  /* 0x0000000b000a7c82 */ /* 0x000fe20008000000 */
[----:B------:R-:W-:Y:S02]  /*2830*/  UIADD3 UR11, UPT, UPT, -UR4, URZ, URZ ;  /* 0x000000ff040b7290 */ /* 0x000fe4000fffe1ff */
[----:B------:R-:W-:-:S03]  /*2840*/  USHF.R.U32.HI UR10, URZ, UR9, UR10 ;  /* 0x00000009ff0a7299 */ /* 0x000fc6000801160a */
[----:B------:R-:W-:Y:S01]  /*2850*/  @!UP0 UMOV UR8, UR15 ;  /* 0x0000000f00088c82 */ /* 0x000fe20008000000 */
[----:B------:R-:W-:Y:S02]  /*2860*/  UIMAD UR11, UR18, UR11, UR31 ;  /* 0x0000000b120b72a4 */ /* 0x000fe4000f8e021f */
[----:B------:R-:W-:Y:S02]  /*2870*/  USEL UR10, UR4, UR10, !UP3 ;  /* 0x0000000a040a7287 */ /* 0x000fe4000d800000 */
[----:B------:R-:W-:Y:S02]  /*2880*/  @!UP0 USHF.R.U32.HI UR8, URZ, UR9, UR8 ;  /* 0x00000009ff088299 */ /* 0x000fe40008011608 */
[----:B------:R-:W-:Y:S02]  /*2890*/  UIADD3 UR9, UPT, UPT, -UR10, URZ, URZ ;  /* 0x000000ff0a097290 */ /* 0x000fe4000fffe1ff */
[----:B------:R-:W-:Y:S02]  /*28a0*/  @!UP0 USEL UR8, UR5, UR8, !UP3 ;  /* 0x0000000805088287 */ /* 0x000fe4000d800000 */
[----:B------:R-:W-:-:S02]  /*28b0*/  UIMAD UR9, UR42, UR9, UR4 ;  /* 0x000000092a0972a4 */ /* 0x000fc4000f8e0204 */
[----:B------:R-:W-:Y:S02]  /*28c0*/  @!UP0 UIADD3 UR10, UPT, UPT, UR10, -UR8, URZ ;  /* 0x800000080a0a8290 */ /* 0x000fe4000fffe0ff */
[----:B------:R-:W-:Y:S02]  /*28d0*/  @!UP0 UIMAD UR8, UR9, UR7, UR8 ;  /* 0x00000007090882a4 */ /* 0x000fe4000f8e0208 */
[----:B------:R-:W-:Y:S02]  /*28e0*/  @!UP0 UIMAD UR4, UR42, UR10, UR5 ;  /* 0x0000000a2a0482a4 */ /* 0x000fe4000f8e0205 */
[----:B------:R-:W-:Y:S02]  /*28f0*/  UIMAD UR7, UR20, UR12, UR37 ;  /* 0x0000000c140772a4 */ /* 0x000fe4000f8e0225 */
[----:B------:R-:W-:Y:S01]  /*2900*/  UIMAD UR31, UR4, UR18, UR11 ;  /* 0x00000012041f72a4 */ /* 0x000fe2000f8e020b */
[----:B------:R-:W-:Y:S02]  /*2910*/  @!UP0 UMOV UR5, UR8 ;  /* 0x0000000800058c82 */ /* 0x000fe40008000000 */
[----:B------:R-:W-:-:S12]  /*2920*/  UIMAD UR37, UR5, UR20, UR7 ;  /* 0x00000014052572a4 */ /* 0x000fd8000f8e0207 */
.L_x_41:
[----:B------:R-:W3:Y:S02]  /*2930*/  LDCU UR4, c[0x0][0xb30] ;  /* 0x00016600ff0477ac */ /* 0x000ee40008000800 */
[----:B---3--:R-:W-:-:S09]  /*2940*/  UISETP.NE.AND UP0, UPT, UR4, 0x1, UPT ;  /* 0x000000010400788c */ /* 0x008fd2000bf05270 */
[----:B------:R-:W-:Y:S05]  /*2950*/  BRA.U UP0, `(.L_x_42) ;  /* 0x0000000100447547 */ /* 0x000fea000b800000 */
[----:B------:R-:W3:Y:S01]  /*2960*/  LDCU.128 UR16, c[0x0][0xb10] ;  /* 0x00016200ff1077ac */ /* 0x000ee20008000c00 */
[----:B------:R-:W4:Y:S01]  /*2970*/  LDCU UR10, c[0x0][0xb0c] ;  /* 0x00016180ff0a77ac */ /* 0x000f220008000800 */
[----:B------:R-:W1:Y:S01]  /*2980*/  LDCU UR7, c[0x0][0xb20] ;  /* 0x00016400ff0777ac */ /* 0x000e620008000800 */
[----:B---3--:R-:W-:Y:S02]  /*2990*/  UIMAD.WIDE.U32 UR8, UR37, UR16, URZ ;  /* 0x00000010250872a5 */ /* 0x008fe4000f8e00ff */
[----:B------:R-:W-:Y:S02]  /*29a0*/  UIMAD.WIDE.U32 UR4, UR31, UR19, URZ ;  /* 0x000000131f0472a5 */ /* 0x000fe4000f8e00ff */
[----:B----4-:R-:W-:Y:S02]  /*29b0*/  UISETP.NE.AND UP2, UPT, UR10, 0x1, UPT ;  /* 0x000000010a00788c */ /* 0x010fe4000bf45270 */
[----:B------:R-:W-:Y:S01]  /*29c0*/  UISETP.NE.AND UP0, UPT, UR18, 0x1, UPT ;  /* 0x000000011200788c */ /* 0x000fe2000bf05270 */
[----:B------:R-:W-:-:S02]  /*29d0*/  UMOV UR8, UR9 ;  /* 0x0000000900087c82 */ /* 0x000fc40008000000 */
[----:B------:R-:W-:Y:S01]  /*29e0*/  UMOV UR4, UR5 ;  /* 0x0000000500047c82 */ /* 0x000fe20008000000 */
[----:B------:R-:W-:Y:S02]  /*29f0*/  USHF.R.U32.HI UR17, URZ, UR17, UR8 ;  /* 0x00000011ff117299 */ /* 0x000fe40008011608 */
[----:B-1----:R-:W-:Y:S02]  /*2a00*/  USHF.R.U32.HI UR4, URZ, UR7, UR4 ;  /* 0x00000007ff047299 */ /* 0x002fe40008011604 */
[----:B------:R-:W-:Y:S02]  /*2a10*/  USEL UR5, UR37, UR17, !UP2 ;  /* 0x0000001125057287 */ /* 0x000fe4000d000000 */
[----:B------:R-:W-:-:S04]  /*2a20*/  USEL UR4, UR31, UR4, !UP0 ;  /* 0x000000041f047287 */ /* 0x000fc8000c000000 */
[----:B------:R-:W-:Y:S02]  /*2a30*/  UIADD3 UR7, UPT, UPT, UR5, -UR4, URZ ;  /* 0x8000000405077290 */ /* 0x000fe4000fffe0ff */
[----:B------:R-:W-:Y:S02]  /*2a40*/  UIADD3 UR4, UPT, UPT, -UR5, UR4, URZ ;  /* 0x0000000405047290 */ /* 0x000fe4000fffe1ff */
[----:B------:R-:W-:Y:S02]  /*2a50*/  UIMAD UR31, UR7, UR18, UR31 ;  /* 0x00000012071f72a4 */ /* 0x000fe4000f8e021f */
[----:B------:R-:W-:-:S12]  /*2a60*/  UIMAD UR37, UR4, UR10, UR37 ;  /* 0x0000000a042572a4 */ /* 0x000fd8000f8e0225 */
.L_x_42:
[----:B------:R-:W-:Y:S01]  /*2a70*/  VIADD R11, R11, 0x1 ;  /* 0x000000010b0b7836 */ /* 0x000fe20000000000 */
[----:B------:R-:W-:Y:S01]  /*2a80*/  R2UR UR4, R58 ;  /* 0x000000003a0472ca */ /* 0x000fe200000e0000 */
[----:B------:R-:W-:Y:S01]  /*2a90*/  UIADD3 UR25, UPT, UPT, UR31, UR63, URZ ;  /* 0x0000003f1f197290 */ /* 0x000fe2000fffe0ff */
[----:B------:R-:W-:Y:S02]  /*2aa0*/  PLOP3.LUT P1, PT, PT, PT, PT, 0x80, 0x8 ;  /* 0x000000000008781c */ /* 0x000fe40003f2f070 */
[----:B------:R-:W-:-:S04]  /*2ab0*/  ISETP.NE.AND P0, PT, R11, 0x2, PT ;  /* 0x000000020b00780c */ /* 0x000fc80003f05270 */
[----:B------:R-:W-:Y:S02]  /*2ac0*/  SEL R3, RZ, 0x1, P0 ;  /* 0x00000001ff037807 */ /* 0x000fe40000000000 */
[----:B------:R-:W-:Y:S02]  /*2ad0*/  SEL R11, R11, RZ, P0 ;  /* 0x000000ff0b0b7207 */ /* 0x000fe40000000000 */
[----:B------:R-:W-:Y:S01]  /*2ae0*/  LOP3.LUT R10, R10, R3, RZ, 0x3c, !PT ;  /* 0x000000030a0a7212 */ /* 0x000fe200078e3cff */
[----:B------:R-:W-:Y:S01]  /*2af0*/  UIADD3 UR20, UPT, UPT, UR37, UR4, URZ ;  /* 0x0000000425147290 */ /* 0x000fe2000fffe0ff */
[----:B------:R-:W-:Y:S11]  /*2b00*/  BRA.U UP1, `(.L_x_43) ;  /* 0xfffffff1013c7547 */ /* 0x000ff6000b83ffff */
[----:B------:R-:W-:Y:S01]  /*2b10*/  UIADD3 UR13, UPT, UPT, UR13, 0x80, URZ ;  /* 0x000000800d0d7890 */ /* 0x000fe2000fffe0ff */
[----:B------:R-:W-:-:S03]  /*2b20*/  SHF.L.U32 R3, R12, 0x1f, RZ ;  /* 0x0000001f0c037819 */ /* 0x000fc600000006ff */
[----:B------:R-:W-:-:S09]  /*2b30*/  ULEA UR4, UR6, UR13, 0x3 ;  /* 0x0000000d06047291 */ /* 0x000fd2000f8e18ff */
[----:B------:R-:W3:Y:S02]  /*2b40*/  SYNCS.PHASECHK.TRANS64.TRYWAIT P0, [UR4], R3 ;  /* 0x00000003ff0075a7 */ /* 0x000ee40008001104 */
[----:B---3--:R-:W-:Y:S05]  /*2b50*/  @!P0 BRA `(.L_x_44) ;  /* 0x0000005c00508947 */ /* 0x008fea0003800000 */
.L_x_151:
[----:B------:R-:W-:-:S04]  /*2b60*/  UIADD3 UR4, UPT, UPT, UR6, 0x1, URZ ;  /* 0x0000000106047890 */ /* 0x000fc8000fffe0ff */
[----:B------:R-:W-:-:S04]  /*2b70*/  UISETP.NE.AND UP0, UPT, UR4, 0x10, UPT ;  /* 0x000000100400788c */ /* 0x000fc8000bf05270 */
[----:B------:R-:W-:Y:S02]  /*2b80*/  USEL UR6, URZ, 0x1, UP0 ;  /* 0x00000001ff067887 */ /* 0x000fe40008000000 */
[----:B------:R-:W-:-:S04]  /*2b90*/  USEL UR4, UR4, URZ, UP0 ;  /* 0x000000ff04047287 */ /* 0x000fc80008000000 */
[----:B------:R-:W-:Y:S01]  /*2ba0*/  ULEA UR5, UR4, UR13, 0x3 ;  /* 0x0000000d04057291 */ /* 0x000fe2000f8e18ff */
[----:B------:R-:W-:-:S04]  /*2bb0*/  LOP3.LUT R2, R12, UR6, RZ, 0x3c, !PT ;  /* 0x000000060c027c12 */ /* 0x000fc8000f8e3cff */
[----:B-1----:R-:W-:-:S04]  /*2bc0*/  SHF.L.U32 R3, R2, 0x1f, RZ ;  /* 0x0000001f02037819 */ /* 0x002fc800000006ff */
[----:B------:R-:W1:Y:S02]  /*2bd0*/  SYNCS.PHASECHK.TRANS64.TRYWAIT P0, [UR5], R3 ;  /* 0x00000003ff0075a7 */ /* 0x000e640008001105 */
[----:B-1----:R-:W-:Y:S05]  /*2be0*/  @!P0 BRA `(.L_x_45) ;  /* 0x0000005c00448947 */ /* 0x002fea0003800000 */
.L_x_153:
        /* <DEDUP_REMOVED lines=9> */
.L_x_155:
        /* <DEDUP_REMOVED lines=9> */
.L_x_157:
        /* <DEDUP_REMOVED lines=9> */
.L_x_159:
        /* <DEDUP_REMOVED lines=9> */
.L_x_161:
        /* <DEDUP_REMOVED lines=9> */
.L_x_163:
        /* <DEDUP_REMOVED lines=9> */
.L_x_165:
        /* <DEDUP_REMOVED lines=9> */
.L_x_167:
        /* <DEDUP_REMOVED lines=9> */
.L_x_169:
        /* <DEDUP_REMOVED lines=9> */
.L_x_171:
        /* <DEDUP_REMOVED lines=9> */
.L_x_173:
        /* <DEDUP_REMOVED lines=9> */
.L_x_175:
        /* <DEDUP_REMOVED lines=9> */
.L_x_177:
        /* <DEDUP_REMOVED lines=9> */
.L_x_179:
[----:B------:R-:W-:-:S04]  /*3340*/  UIADD3 UR4, UPT, UPT, UR4, 0x1, URZ ;  /* 0x0000000104047890 */ /* 0x000fc8000fffe0ff */
[----:B------:R-:W-:-:S04]  /*3350*/  UISETP.NE.AND UP0, UPT, UR4, 0x10, UPT ;  /* 0x000000100400788c */ /* 0x000fc8000bf05270 */
[----:B------:R-:W-:Y:S02]  /*3360*/  USEL UR5, URZ, 0x1, UP0 ;  /* 0x00000001ff057887 */ /* 0x000fe40008000000 */
[----:B------:R-:W-:-:S04]  /*3370*/  USEL UR4, UR4, URZ, UP0 ;  /* 0x000000ff04047287 */ /* 0x000fc80008000000 */
[----:B------:R-:W-:Y:S01]  /*3380*/  ULEA UR4, UR4, UR13, 0x3 ;  /* 0x0000000d04047291 */ /* 0x000fe2000f8e18ff */
[----:B-1----:R-:W-:-:S04]  /*3390*/  LOP3.LUT R3, R2, UR5, RZ, 0x3c, !PT ;  /* 0x0000000502037c12 */ /* 0x002fc8000f8e3cff */
[----:B------:R-:W-:Y:S01]  /*33a0*/  SHF.L.U32 R3, R3, 0x1f, RZ ;  /* 0x0000001f03037819 */ /* 0x000fe200000006ff */
[----:B------:R-:W-:-:S07]  /*33b0*/  IMAD.U32 R0, RZ, RZ, UR4 ;  /* 0x00000004ff007e24 */ /* 0x000fce000f8e00ff */
.L_x_59:
[----:B-1----:R1:W3:Y:S02]  /*33c0*/  SYNCS.PHASECHK.TRANS64.TRYWAIT P0, [R0+URZ], R3 ;  /* 0x00000003000075a7 */ /* 0x0022e400080011ff */
[----:B---3--:R-:W-:Y:S05]  /*33d0*/  @!P0 NANOSLEEP.SYNCS 0x989680 ;  /* 0x009896800000895d */ /* 0x008fea0003900000 */
[----:B------:R-:W3:Y:S02]  /*33e0*/  @!P0 SYNCS.PHASECHK.TRANS64 P0, [R0+URZ], R3 ;  /* 0x00000003000085a7 */ /* 0x000ee400080010ff */
[----:B--23--:R-:W-:Y:S05]  /*33f0*/  @P0 EXIT ;  /* 0x000000000000094d */ /* 0x00cfea0003800000 */
[----:B------:R-:W-:Y:S05]  /*3400*/  BRA `(.L_x_59) ;  /* 0xfffffffc00ec7947 */ /* 0x000fea000383ffff */
.L_x_23:
[----:B------:R-:W1:Y:S02]  /*3410*/  S2UR UR4, SR_CgaCtaId ;  /* 0x00000000000479c3 */ /* 0x000e640000008800 */
[----:B-1----:R-:W-:-:S04]  /*3420*/  UISETP.NE.AND UP0, UPT, UR4, URZ, UPT ;  /* 0x000000ff0400728c */ /* 0x002fc8000bf05270 */
[----:B------:R-:W-:-:S09]  /*3430*/  UISETP.NE.OR UP0, UPT, UR13, 0x1, UP0 ;  /* 0x000000010d00788c */ /* 0x000fd20008705670 */
[----:B------:R-:W-:Y:S05]  /*3440*/  BRA.U UP0, `(.L_x_60) ;  /* 0x00000005004c7547 */ /* 0x000fea000b800000 */
[----:B------:R-:W1:Y:S01]  /*3450*/  S2UR UR5, SR_CgaCtaId ;  /* 0x00000000000579c3 */ /* 0x000e620000008800 */
[----:B------:R-:W-:Y:S01]  /*3460*/  UMOV UR4, 0x400 ;  /* 0x0000040000047882 */ /* 0x000fe20000000000 */
[----:B------:R-:W-:Y:S01]  /*3470*/  ISETP.GE.U32.AND P2, PT, R0, 0x4, PT ;  /* 0x000000040000780c */ /* 0x000fe20003f46070 */
[----:B------:R-:W-:Y:S01]  /*3480*/  IMAD.MOV.U32 R12, RZ, RZ, 0x1 ;  /* 0x00000001ff0c7424 */ /* 0x000fe200078e00ff */
[----:B------:R-:W-:Y:S02]  /*3490*/  CS2R R10, SRZ ;  /* 0x00000000000a7805 */ /* 0x000fe4000001ff00 */
[----:B------:R-:W-:Y:S01]  /*34a0*/  CS2R R8, SRZ ;  /* 0x0000000000087805 */ /* 0x000fe2000001ff00 */
[----:B-1----:R-:W-:-:S03]  /*34b0*/  ULEA UR6, UR5, UR4, 0x18 ;  /* 0x0000000405067291 */ /* 0x002fc6000f8ec0ff */
[----:B------:R-:W-:-:S09]  /*34c0*/  UMOV UR5, URZ ;  /* 0x000000ff00057c82 */ /* 0x000fd20008000000 */
.L_x_64:
[----:B------:R-:W-:Y:S02]  /*34d0*/  LEA R2, R8, UR6, 0x3 ;  /* 0x0000000608027c11 */ /* 0x000fe4000f8e18ff */
[----:B------:R-:W-:-:S03]  /*34e0*/  SHF.L.U32 R5, R9, 0x1f, RZ ;  /* 0x0000001f09057819 */ /* 0x000fc600000006ff */
[----:B------:R-:W-:Y:S01]  /*34f0*/  VIADD R4, R2, 0x1b0 ;  /* 0x000001b002047836 */ /* 0x000fe20000000000 */
[----:B------:R-:W1:Y:S02]  /*3500*/  SYNCS.PHASECHK.TRANS64.TRYWAIT P0, [R2+URZ+0x1a0], R5 ;  /* 0x0001a005020075a7 */ /* 0x000e6400080011ff */
[----:B-1----:R-:W-:Y:S05]  /*3510*/  @!P0 BRA `(.L_x_61) ;  /* 0x0000005800488947 */ /* 0x002fea0003800000 */
.L_x_180:
[----:B------:R-:W-:Y:S01]  /*3520*/  ULEA UR4, UR5, UR6, 0x3 ;  /* 0x0000000605047291 */ /* 0x000fe2000f8e18ff */
[----:B------:R-:W-:Y:S02]  /*3530*/  PRMT R4, RZ, 0x654, R4 ;  /* 0x00000654ff047816 */ /* 0x000fe40000000004 */
[----:B-1----:R-:W-:Y:S01]  /*3540*/  SHF.L.U32 R5, R12, 0x1f, RZ ;  /* 0x0000001f0c057819 */ /* 0x002fe200000006ff */
[----:B------:R-:W-:Y:S01]  /*3550*/  UIADD3 UR7, UPT, UPT, UR4, 0x140, URZ ;  /* 0x0000014004077890 */ /* 0x000fe2000fffe0ff */
[----:B------:R1:W-:Y:S05]  /*3560*/  SYNCS.ARRIVE.TRANS64.RED.A1T0 RZ, [R4+URZ], RZ ;  /* 0x000000ff04ff79a7 */ /* 0x0003ea00081004ff */
[----:B------:R-:W-:Y:S01]  /*3570*/  IMAD.U32 R7, RZ, RZ, UR7 ;  /* 0x00000007ff077e24 */ /* 0x000fe2000f8e00ff */
[----:B------:R-:W2:Y:S04]  /*3580*/  SYNCS.PHASECHK.TRANS64.TRYWAIT P0, [UR4+0x150], R5 ;  /* 0x00015005ff0075a7 */ /* 0x000ea80008001104 */
[----:B------:R-:W-:Y:S01]  /*3590*/  PRMT R6, R0, 0x654, R7 ;  /* 0x0000065400067816 */ /* 0x000fe20000000007 */
[----:B-1----:R-:W-:Y:S01]  /*35a0*/  @!P2 IMAD.MOV.U32 R4, RZ, RZ, 0x10 ;  /* 0x00000010ff04a424 */ /* 0x002fe200078e00ff */
[----:B--2---:R-:W-:Y:S06]  /*35b0*/  @!P0 BRA `(.L_x_62) ;  /* 0x0000005800348947 */ /* 0x004fec0003800000 */
.L_x_182:
[----:B------:R-:W-:Y:S01]  /*35c0*/  ULEA UR8, UR5, UR6, 0x4 ;  /* 0x0000000605087291 */ /* 0x000fe2000f8e20ff */
[----:B------:R-:W-:Y:S01]  /*35d0*/  SEL R3, R6, R3, !P2 ;  /* 0x0000000306037207 */ /* 0x000fe20005000000 */
[----:B------:R-:W-:Y:S01]  /*35e0*/  UIADD3 UR9, UPT, UPT, UR4, 0x140, URZ ;  /* 0x0000014004097890 */ /* 0x000fe2000fffe0ff */
[----:B-1----:R-:W-:Y:S01]  /*35f0*/  LEA R2, R11, UR6, 0x3 ;  /* 0x000000060b027c11 */ /* 0x002fe2000f8e18ff */
[----:B------:R-:W-:Y:S01]  /*3600*/  UIADD3 UR8, UPT, UPT, UR8, 0x1d0, URZ ;  /* 0x000001d008087890 */ /* 0x000fe2000fffe0ff */
[----:B------:R-:W-:Y:S01]  /*3610*/  SHF.L.U32 R5, R10, 0x1f, RZ ;  /* 0x0000001f0a057819 */ /* 0x000fe200000006ff */
[----:B------:R1:W-:Y:S01]  /*3620*/  @!P2 SYNCS.ARRIVE.TRANS64.RED RZ, [R3+URZ], R4 ;  /* 0x0000000403ffa9a7 */ /* 0x0003e200080004ff */
[----:B------:R-:W-:Y:S01]  /*3630*/  UIADD3 UR4, UPT, UPT, UR5, 0x1, URZ ;  /* 0x0000000105047890 */ /* 0x000fe2000fffe0ff */
[----:B------:R-:W-:-:S03]  /*3640*/  VIADD R8, R8, 0x1 ;  /* 0x0000000108087836 */ /* 0x000fc60000000000 */
[----:B------:R-:W-:Y:S02]  /*3650*/  UISETP.NE.AND UP0, UPT, UR4, 0x2, UPT ;  /* 0x000000020400788c */ /* 0x000fe4000bf05270 */
[----:B------:R-:W-:Y:S06]  /*3660*/  UGETNEXTWORKID.BROADCAST [UR8], [UR9] ;  /* 0x00000000080073ca */ /* 0x000fec0008000100 */
[----:B------:R-:W-:Y:S01]  /*3670*/  USEL UR7, URZ, 0x1, UP0 ;  /* 0x00000001ff077887 */ /* 0x000fe20008000000 */
[----:B------:R-:W-:Y:S01]  /*3680*/  ISETP.NE.AND P0, PT, R8, 0x2, PT ;  /* 0x000000020800780c */ /* 0x000fe20003f05270 */
[----:B------:R-:W-:Y:S01]  /*3690*/  USEL UR5, UR4, URZ, UP0 ;  /* 0x000000ff04057287 */ /* 0x000fe20008000000 */
[----:B------:R-:W2:Y:S03]  /*36a0*/  SYNCS.PHASECHK.TRANS64.TRYWAIT P1, [R2+URZ+0x140], R5 ;  /* 0x00014005020075a7 */ /* 0x000ea600080211ff */
[----:B------:R-:W-:Y:S01]  /*36b0*/  LOP3.LUT R12, R12, UR7, RZ, 0x3c, !PT ;  /* 0x000000070c0c7c12 */ /* 0x000fe2000f8e3cff */
[----:B-12---:R-:W-:Y:S07]  /*36c0*/  @!P1 BRA `(.L_x_63) ;  /* 0x0000005800089947 */ /* 0x006fee0003800000 */
.L_x_183:
[C---:B------:R-:W-:Y:S01]  /*36d0*/  LEA R4, R11.reuse, UR6, 0x4 ;  /* 0x000000060b047c11 */ /* 0x040fe2000f8e20ff */
[----:B-1----:R-:W-:Y:S01]  /*36e0*/  VIADD R2, R2, 0x150 ;  /* 0x0000015002027836 */ /* 0x002fe20000000000 */
[----:B------:R-:W-:Y:S01]  /*36f0*/  SEL R8, R8, RZ, P0 ;  /* 0x000000ff08087207 */ /* 0x000fe20000000000 */
[----:B------:R-:W-:-:S03]  /*3700*/  VIADD R11, R11, 0x1 ;  /* 0x000000010b0b7836 */ /* 0x000fc60000000000 */
[----:B------:R-:W1:Y:S01]  /*3710*/  LDS.128 R4, [R4+0x1d0] ;  /* 0x0001d00004047984 */ /* 0x000e620000000c00 */
[----:B------:R-:W-:Y:S02]  /*3720*/  PRMT R2, RZ, 0x654, R2 ;  /* 0x00000654ff027816 */ /* 0x000fe40000000002 */
[C---:B------:R-:W-:Y:S01]  /*3730*/  ISETP.NE.AND P1, PT, R11.reuse, 0x2, PT ;  /* 0x000000020b00780c */ /* 0x040fe20003f25270 */
[----:B------:R-:W-:Y:S01]  /*3740*/  @!PT LDS RZ, [RZ] ;  /* 0x00000000fffff984 */ /* 0x000fe20000000800 */
[----:B------:R-:W-:Y:S01]  /*3750*/  @!PT LDS RZ, [RZ] ;  /* 0x00000000fffff984 */ /* 0x000fe20000000800 */
[----:B------:R-:W-:Y:S01]  /*3760*/  @!PT LDS RZ, [RZ] ;  /* 0x00000000fffff984 */ /* 0x000fe20000000800 */
[----:B------:R-:W-:Y:S01]  /*3770*/  @!PT LDS RZ, [RZ] ;  /* 0x00000000fffff984 */ /* 0x000fe20000000800 */
[----:B------:R2:W-:Y:S06]  /*3780*/  MEMBAR.ALL.CTA ;  /* 0x0000000000007992 */ /* 0x0005ec0000008000 */
[----:B--2---:R-:W2:Y:S01]  /*3790*/  FENCE.VIEW.ASYNC.S ;  /* 0x00000000000073c6 */ /* 0x004ea20000000000 */
[----:B------:R-:W-:Y:S01]  /*37a0*/  SEL R11, R11, RZ, P1 ;  /* 0x000000ff0b0b7207 */ /* 0x000fe20000800000 */
[----:B--2---:R2:W-:Y:S01]  /*37b0*/  SYNCS.ARRIVE.TRANS64.RED.A1T0 RZ, [R2+URZ], RZ ;  /* 0x000000ff02ff79a7 */ /* 0x0045e200081004ff */
[----:B-1----:R-:W-:-:S02]  /*37c0*/  LOP3.LUT P3, RZ, R6, 0x1, RZ, 0xc0, !PT ;  /* 0x0000000106ff7812 */ /* 0x002fc4000786c0ff */
[----:B------:R-:W-:-:S04]  /*37d0*/  SEL R5, RZ, 0x1, P1 ;  /* 0x00000001ff057807 */ /* 0x000fc80000800000 */
[----:B------:R-:W-:Y:S02]  /*37e0*/  LOP3.LUT R10, R10, R5, RZ, 0x3c, !PT ;  /* 0x000000050a0a7212 */ /* 0x000fe400078e3cff */
[----:B--2---:R-:W-:-:S04]  /*37f0*/  SEL R2, RZ, 0x1, P0 ;  /* 0x00000001ff027807 */ /* 0x004fc80000000000 */
[----:B------:R-:W-:Y:S01]  /*3800*/  LOP3.LUT R9, R9, R2, RZ, 0x3c, !PT ;  /* 0x0000000209097212 */ /* 0x000fe200078e3cff */
[----:B------:R-:W-:Y:S06]  /*3810*/  @P3 BRA `(.L_x_64) ;  /* 0xfffffffc002c3947 */ /* 0x000fec000383ffff */
[----:B------:R-:W-:Y:S01]  /*3820*/  ULEA UR4, UR5, UR6, 0x3 ;  /* 0x0000000605047291 */ /* 0x000fe2000f8e18ff */
[----:B------:R-:W-:-:S08]  /*3830*/  SHF.L.U32 R3, R12, 0x1f, RZ ;  /* 0x0000001f0c037819 */ /* 0x000fd000000006ff */
[----:B------:R-:W1:Y:S02]  /*3840*/  SYNCS.PHASECHK.TRANS64 P0, [UR4+0x150], R3 ;  /* 0x00015003ff0075a7 */ /* 0x000e640008001004 */
[----:B-1----:R-:W-:Y:S05]  /*3850*/  @P0 BRA `(.L_x_65) ;  /* 0x0000000000080947 */ /* 0x002fea0003800000 */
[----:B------:R-:W1:Y:S02]  /*3860*/  SYNCS.PHASECHK.TRANS64.TRYWAIT P0, [UR4+0x150], R3 ;  /* 0x00015003ff0075a7 */ /* 0x000e640008001104 */
[----:B-1----:R-:W-:Y:S05]  /*3870*/  @!P0 BRA `(.L_x_66) ;  /* 0x0000005400b08947 */ /* 0x002fea0003800000 */
.L_x_65:
[----:B------:R-:W-:-:S04]  /*3880*/  UIADD3 UR7, UPT, UPT, UR5, 0x1, URZ ;  /* 0x0000000105077890 */ /* 0x000fc8000fffe0ff */
[----:B------:R-:W-:-:S04]  /*3890*/  UISETP.NE.AND UP0, UPT, UR7, 0x2, UPT ;  /* 0x000000020700788c */ /* 0x000fc8000bf05270 */
[----:B------:R-:W-:Y:S02]  /*38a0*/  USEL UR8, URZ, 0x1, UP0 ;  /* 0x00000001ff087887 */ /* 0x000fe40008000000 */
[----:B------:R-:W-:-:S04]  /*38b0*/  USEL UR7, UR7, URZ, UP0 ;  /* 0x000000ff07077287 */ /* 0x000fc80008000000 */
[----:B------:R-:W-:Y:S01]  /*38c0*/  ULEA UR7, UR7, UR6, 0x3 ;  /* 0x0000000607077291 */ /* 0x000fe2000f8e18ff */
[----:B-1----:R-:W-:-:S04]  /*38d0*/  LOP3.LUT R3, R12, UR8, RZ, 0x3c, !PT ;  /* 0x000000080c037c12 */ /* 0x002fc8000f8e3cff */
[----:B------:R-:W-:-:S04]  /*38e0*/  SHF.L.U32 R0, R3, 0x1f, RZ ;  /* 0x0000001f03007819 */ /* 0x000fc800000006ff */
[----:B------:R-:W1:Y:S02]  /*38f0*/  SYNCS.PHASECHK.TRANS64 P0, [UR7+0x150], R0 ;  /* 0x00015000ff0075a7 */ /* 0x000e640008001007 */
[----:B-1----:R-:W-:Y:S05]  /*3900*/  @P0 EXIT ;  /* 0x000000000000094d */ /* 0x002fea0003800000 */
[----:B------:R-:W-:Y:S02]  /*3910*/  SHF.L.U32 R3, R3, 0x1f, RZ ;  /* 0x0000001f03037819 */ /* 0x000fe400000006ff */
[----:B------:R-:W-:-:S07]  /*3920*/  MOV R0, UR7 ;  /* 0x0000000700007c02 */ /* 0x000fce0008000f00 */
.L_x_67:
[----:B-1----:R1:W2:Y:S02]  /*3930*/  SYNCS.PHASECHK.TRANS64.TRYWAIT P0, [R0+URZ+0x150], R3 ;  /* 0x00015003000075a7 */ /* 0x0022a400080011ff */
[----:B--2---:R-:W-:Y:S05]  /*3940*/  @!P0 NANOSLEEP.SYNCS 0x989680 ;  /* 0x009896800000895d */ /* 0x004fea0003900000 */
[----:B------:R-:W2:Y:S02]  /*3950*/  @!P0 SYNCS.PHASECHK.TRANS64 P0, [R0+URZ+0x150], R3 ;  /* 0x00015003000085a7 */ /* 0x000ea400080010ff */
[----:B--2---:R-:W-:Y:S05]  /*3960*/  @P0 EXIT ;  /* 0x000000000000094d */ /* 0x004fea0003800000 */
[----:B------:R-:W-:Y:S05]  /*3970*/  BRA `(.L_x_67) ;  /* 0xfffffffc00ec7947 */ /* 0x000fea000383ffff */
.L_x_60:
[----:B------:R-:W-:Y:S05]  /*3980*/  BRA.U UP4, `(.L_x_68) ;  /* 0x0000001104dc7547 */ /* 0x000fea000b800000 */
[----:B------:R-:W1:Y:S01]  /*3990*/  S2UR UR7, SR_CgaCtaId ;  /* 0x00000000000779c3 */ /* 0x000e620000008800 */
[----:B------:R-:W-:Y:S01]  /*39a0*/  UMOV UR4, 0x40 ;  /* 0x0000004000047882 */ /* 0x000fe20000000000 */
[----:B------:R-:W-:Y:S01]  /*39b0*/  NOP ;  /* 0x0000000000007918 */ /* 0x000fe20000000000 */
[----:B------:R-:W-:Y:S01]  /*39c0*/  UMOV UR6, 0x400 ;  /* 0x0000040000067882 */ /* 0x000fe20000000000 */
[----:B-1----:R-:W-:Y:S02]  /*39d0*/  ULEA UR5, UR7, UR4, 0x18 ;  /* 0x0000000407057291 */ /* 0x002fe4000f8ec0ff */
[----:B------:R-:W-:-:S07]  /*39e0*/  ULEA UR6, UR7, UR6, 0x18 ;  /* 0x0000000607067291 */ /* 0x000fce000f8ec0ff */
[----:B------:R-:W1:Y:S02]  /*39f0*/  LDS.U8 R0, [UR5+0x1c] ;  /* 0x00001c05ff007984 */ /* 0x000e640008000000 */
[----:B-1----:R-:W-:-:S13]  /*3a00*/  ISETP.NE.AND P0, PT, R0, RZ, PT ;  /* 0x000000ff0000720c */ /* 0x002fda0003f05270 */
[----:B------:R-:W-:Y:S05]  /*3a10*/  @P0 BRA `(.L_x_69) ;  /* 0x0000000400080947 */ /* 0x000fea0003800000 */
[----:B------:R-:W-:Y:S02]  /*3a20*/  UISETP.NE.U32.AND UP1, UPT, UR46, 0x1, UPT ;  /* 0x000000012e00788c */ /* 0x000fe4000bf25070 */
[----:B------:R-:W-:-:S07]  /*3a30*/  UIADD3 UR7, UPT, UPT, UR5, 0x8, URZ ;  /* 0x0000000805077890 */ /* 0x000fce000fffe0ff */
[----:B------:R-:W-:Y:S05]  /*3a40*/  BRA.U !UP1, `(.L_x_70) ;  /* 0x00000001099c7547 */ /* 0x000fea000b800000 */
[----:B------:R-:W-:Y:S01]  /*3a50*/  ELECT P0, URZ, PT ;  /* 0x0000000000ff782f */ /* 0x000fe20003800000 */
[----:B------:R-:W-:-:S12]  /*3a60*/  BSSY B0, `(.L_x_70) ;  /* 0x0000025000007945 */ /* 0x000fd80003800000 */
[----:B------:R-:W-:Y:S05]  /*3a70*/  @!P0 BRA `(.L_x_71) ;  /* 0x00000000008c8947 */ /* 0x000fea0003800000 */
[----:B------:R-:W-:-:S05]  /*3a80*/  UMOV UR4, 0x10 ;  /* 0x0000001000047882 */ /* 0x000fca0000000000 */
[----:B------:R-:W-:Y:S04]  /*3a90*/  DEPBAR.LE SB1, 0x36 ;  /* 0x00009d800000791a */ /* 0x000fe80000000000 */
[----:B------:R-:W1:Y:S02]  /*3aa0*/  UTCATOMSWS.2CTA.FIND_AND_SET.ALIGN UP0, UR4, UR4 ;  /* 0x00000004000475e3 */ /* 0x000e640008200800 */
[----:B-1----:R-:W-:Y:S01]  /*3ab0*/  MOV R11, UR4 ;  /* 0x00000004000b7c02 */ /* 0x002fe20008000f00 */
[----:B------:R-:W-:Y:S06]  /*3ac0*/  BRA.U UP0, `(.L_x_72) ;  /* 0x0000000100187547 */ /* 0x000fec000b800000 */
.L_x_73:
[----:B------:R-:W-:Y:S05]  /*3ad0*/  NANOSLEEP 0x64 ;  /* 0x000000640000795d */ /* 0x000fea0003800000 */
[----:B------:R-:W-:-:S05]  /*3ae0*/  UMOV UR4, 0x10 ;  /* 0x0000001000047882 */ /* 0x000fca0000000000 */
[----:B------:R-:W-:Y:S04]  /*3af0*/  DEPBAR.LE SB1, 0x36 ;  /* 0x00009d800000791a */ /* 0x000fe80000000000 */
[----:B------:R-:W1:Y:S02]  /*3b00*/  UTCATOMSWS.2CTA.FIND_AND_SET.ALIGN UP0, UR4, UR4 ;  /* 0x00000004000475e3 */ /* 0x000e640008200800 */
[----:B-1----:R-:W-:Y:S01]  /*3b10*/  MOV R11, UR4 ;  /* 0x00000004000b7c02 */ /* 0x002fe20008000f00 */
[----:B------:R-:W-:Y:S05]  /*3b20*/  BRA.U !UP0, `(.L_x_73) ;  /* 0xfffffffd08e87547 */ /* 0x000fea000b83ffff */
.L_x_72:
[----:B------:R-:W1:Y:S01]  /*3b30*/  LDS R7, [UR5+0x10] ;  /* 0x00001005ff077984 */ /* 0x000e620008000800 */
[----:B------:R-:W-:Y:S01]  /*3b40*/  IMAD.U32 R5, RZ, RZ, UR6 ;  /* 0x00000006ff057e24 */ /* 0x000fe2000f8e00ff */
[----:B------:R-:W-:-:S03]  /*3b50*/  MOV R4, UR45 ;  /* 0x0000002d00047c02 */ /* 0x000fc60008000f00 */
[----:B------:R-:W-:Y:S01]  /*3b60*/  VIADD R5, R5, 0x1f0 ;  /* 0x000001f005057836 */ /* 0x000fe20000000000 */
[----:B-1----:R-:W-:-:S04]  /*3b70*/  SHF.L.U32 R7, R7, 0x1f, RZ ;  /* 0x0000001f07077819 */ /* 0x002fc800000006ff */
[----:B------:R-:W1:Y:S02]  /*3b80*/  SYNCS.PHASECHK.TRANS64.TRYWAIT P0, [UR5+0x8], R7 ;  /* 0x00000807ff0075a7 */ /* 0x000e640008001105 */
[----:B-1----:R-:W-:Y:S05]  /*3b90*/  @P0 BRA `(.L_x_74) ;  /* 0x0000000000080947 */ /* 0x002fea0003800000 */
[----:B------:R-:W1:Y:S02]  /*3ba0*/  SYNCS.PHASECHK.TRANS64.TRYWAIT P0, [UR5+0x8], R7 ;  /* 0x00000807ff0075a7 */ /* 0x000e640008001105 */
[----:B-1----:R-:W-:Y:S05]  /*3bb0*/  @!P0 BRA `(.L_x_75) ;  /* 0x0000005000f88947 */ /* 0x002fea0003800000 */
.L_x_74:
[----:B-1----:R-:W-:Y:S01]  /*3bc0*/  HFMA2 R0, -RZ, RZ, 0, 5.9604644775390625e-08 ;  /* 0x00000001ff007431 */ /* 0x002fe200000001ff */
[----:B------:R-:W-:Y:S01]  /*3bd0*/  UPRMT UR4, UR45, 0x654, UR7 ;  /* 0x000006542d047896 */ /* 0x000fe20008000007 */
[----:B------:R-:W-:Y:S01]  /*3be0*/  IMAD.MOV.U32 R8, RZ, RZ, 0xffff ;  /* 0x0000ffffff087424 */ /* 0x000fe200078e00ff */
[----:B------:R-:W-:Y:S01]  /*3bf0*/  PRMT R4, R4, 0x654, R5 ;  /* 0x0000065404047816 */ /* 0x000fe20000000005 */
[----:B------:R-:W-:Y:S02]  /*3c00*/  IMAD.MOV.U32 R6, RZ, RZ, 0x4 ;  /* 0x00000004ff067424 */ /* 0x000fe400078e00ff */
[----:B------:R-:W-:Y:S01]  /*3c10*/  IMAD.SHL.U32 R9, R11, 0x20, RZ ;  /* 0x000000200b097824 */ /* 0x000fe200078e00ff */
[----:B------:R-:W-:Y:S02]  /*3c20*/  MOV R5, UR4 ;  /* 0x0000000400057c02 */ /* 0x000fe40008000f00 */
[-C--:B------:R-:W-:Y:S01]  /*3c30*/  SHF.L.U32 R8, R8, R11.reuse, RZ ;  /* 0x0000000b08087219 */ /* 0x080fe200000006ff */
[----:B------:R1:W-:Y:S01]  /*3c40*/  SYNCS.ARRIVE.TRANS64.RED RZ, [UR4], R6 ;  /* 0x00000006ffff79a7 */ /* 0x0003e20008000404 */
[----:B------:R-:W-:Y:S01]  /*3c50*/  SHF.L.U32 R7, R0, R11, RZ ;  /* 0x0000000b00077219 */ /* 0x000fe200000006ff */
[----:B------:R1:W-:Y:S04]  /*3c60*/  STS [UR6+0x1f0], R9 ;  /* 0x0001f009ff007988 */ /* 0x0003e80008000806 */
[----:B------:R1:W-:Y:S04]  /*3c70*/  STAS [R4.64], R11 ;  /* 0x0000000b04007dbd */ /* 0x0003e8000c0008ff */
[----:B------:R1:W-:Y:S04]  /*3c80*/  ATOMS.OR RZ, [UR5+0x14], R8 ;  /* 0x00001408ffff798c */ /* 0x0003e8000b000005 */
[----:B------:R1:W-:Y:S04]  /*3c90*/  ATOMS.OR RZ, [UR5+0x18], R7 ;  /* 0x00001807ffff798c */ /* 0x0003e8000b000005 */
[----:B------:R1:W-:Y:S02]  /*3ca0*/  ATOMS.XOR RZ, [UR5+0x10], R0 ;  /* 0x00001000ffff798c */ /* 0x0003e4000b800005 */
.L_x_71:
[----:B------:R-:W-:Y:S05]  /*3cb0*/  BSYNC B0 ;  /* 0x0000000000007941 */ /* 0x000fea0003800000 */
.L_x_70:
[----:B------:R-:W-:Y:S05]  /*3cc0*/  BRA.U UP1, `(.L_x_76) ;  /* 0x00000001016c7547 */ /* 0x000fea000b800000 */
[----:B------:R-:W-:-:S03]  /*3cd0*/  UMOV UR4, 0xffffffff ;  /* 0xffffffff00047882 */ /* 0x000fc60000000000 */
[----:B------:R-:W-:Y:S05]  /*3ce0*/  BRA.DIV UR4, `(.L_x_77) ;  /* 0x0000005204c47947 */ /* 0x000fea000b800000 */
[----:B------:R-:W-:-:S13]  /*3cf0*/  ELECT P0, URZ, PT ;  /* 0x0000000000ff782f */ /* 0x000fda0003800000 */
.L_x_187:
[----:B------:R-:W-:Y:S05]  /*3d00*/  @!P0 BRA `(.L_x_76) ;  /* 0x00000000005c8947 */ /* 0x000fea0003800000 */
[----:B-1----:R-:W1:Y:S02]  /*3d10*/  LDS R5, [UR5+0x10] ;  /* 0x00001005ff057984 */ /* 0x002e640008000800 */
[----:B-1----:R-:W-:-:S04]  /*3d20*/  SHF.L.U32 R5, R5, 0x1f, RZ ;  /* 0x0000001f05057819 */ /* 0x002fc800000006ff */
[----:B------:R-:W1:Y:S02]  /*3d30*/  SYNCS.PHASECHK.TRANS64.TRYWAIT P0, [UR5+0x8], R5 ;  /* 0x00000805ff0075a7 */ /* 0x000e640008001105 */
[----:B-1----:R-:W-:Y:S05]  /*3d40*/  @P0 BRA `(.L_x_78) ;  /* 0x0000000000080947 */ /* 0x002fea0003800000 */
[----:B------:R-:W1:Y:S02]  /*3d50*/  SYNCS.PHASECHK.TRANS64.TRYWAIT P0, [UR5+0x8], R5 ;  /* 0x00000805ff0075a7 */ /* 0x000e640008001105 */
[----:B-1----:R-:W-:Y:S05]  /*3d60*/  @!P0 BRA `(.L_x_79) ;  /* 0x0000005000c88947 */ /* 0x002fea0003800000 */
.L_x_78:
[----:B------:R-:W2:Y:S01]  /*3d70*/  LDS R7, [UR6+0x1f0] ;  /* 0x0001f006ff077984 */ /* 0x000ea20008000800 */
[----:B-1----:R-:W-:Y:S02]  /*3d80*/  HFMA2 R0, -RZ, RZ, 0, 5.9604644775390625e-08 ;  /* 0x00000001ff007431 */ /* 0x002fe400000001ff */
[----:B------:R-:W-:Y:S01]  /*3d90*/  IMAD.MOV.U32 R4, RZ, RZ, 0xffff ;  /* 0x0000ffffff047424 */ /* 0x000fe200078e00ff */
[----:B------:R-:W-:Y:S01]  /*3da0*/  UPRMT UR4, UR45, 0x654, UR7 ;  /* 0x000006542d047896 */ /* 0x000fe20008000007 */
[----:B--2---:R-:W-:-:S03]  /*3db0*/  IMAD.SHL.U32 R5, R7, 0x20, RZ ;  /* 0x0000002007057824 */ /* 0x004fc600078e00ff */
[-C--:B------:R-:W-:Y:S02]  /*3dc0*/  SHF.L.U32 R4, R4, R7.reuse, RZ ;  /* 0x0000000704047219 */ /* 0x080fe400000006ff */
[----:B------:R-:W-:Y:S01]  /*3dd0*/  SHF.L.U32 R7, R0, R7, RZ ;  /* 0x0000000700077219 */ /* 0x000fe200000006ff */
[----:B------:R2:W-:Y:S04]  /*3de0*/  STS [UR6+0x1f0], R5 ;  /* 0x0001f005ff007988 */ /* 0x0005e80008000806 */
[----:B------:R2:W-:Y:S04]  /*3df0*/  ATOMS.OR RZ, [UR5+0x14], R4 ;  /* 0x00001404ffff798c */ /* 0x0005e8000b000005 */
[----:B------:R2:W-:Y:S01]  /*3e00*/  ATOMS.OR RZ, [UR5+0x18], R7 ;  /* 0x00001807ffff798c */ /* 0x0005e2000b000005 */
[----:B------:R-:W-:Y:S03]  /*3e10*/  SYNCS.ARRIVE.TRANS64.RED.A1T0 RZ, [UR4], RZ ;  /* 0x000000ffffff79a7 */ /* 0x000fe60008100404 */
[----:B------:R2:W-:Y:S01]  /*3e20*/  ATOMS.XOR RZ, [UR5+0x10], R0 ;  /* 0x00001000ffff798c */ /* 0x0005e2000b800005 */
[----:B------:R-:W-:Y:S05]  /*3e30*/  BRA `(.L_x_76) ;  /* 0x0000000000107947 */ /* 0x000fea0003800000 */
.L_x_69:
[----:B------:R-:W-:Y:S02]  /*3e40*/  MOV R0, 0xffffffff ;  /* 0xffffffff00007802 */ /* 0x000fe40000000f00 */
[----:B------:R-:W-:-:S03]  /*3e50*/  MOV R4, 0x3e80 ;  /* 0x00003e8000047802 */ /* 0x000fc60000000f00 */
[----:B------:R1:W-:Y:S04]  /*3e60*/  STS [UR6+0x1f0], R0 ;  /* 0x0001f000ff007988 */ /* 0x0003e80008000806 */
[----:B-1---5:R-:W-:Y:S05]  /*3e70*/  CALL.REL.NOINC `($__internal_1_$__cuda_sm10x_tcgen05_guardrail_trap_phase_invalid_during_alloc) ;  /* 0x0000005800287944 */ /* 0x022fea0003c00000 */
.L_x_76:
[----:B------:R-:W-:Y:S05]  /*3e80*/  WARPSYNC.ALL ;  /* 0x0000000000007948 */ /* 0x000fea0003800000 */
[----:B------:R-:W3:Y:S01]  /*3e90*/  S2UR UR4, SR_CgaCtaId ;  /* 0x00000000000479c3 */ /* 0x000ee20000008800 */
[----:B------:R-:W-:Y:S01]  /*3ea0*/  UMOV UR26, 0x400 ;  /* 0x00000400001a7882 */ /* 0x000fe20000000000 */
[----:B------:R-:W-:-:S06]  /*3eb0*/  NOP ;  /* 0x0000000000007918 */ /* 0x000fcc0000000000 */
[----:B------:R-:W-:Y:S06]  /*3ec0*/  BAR.ARV 0x6, 0xa0 ;  /* 0x0182800000007b1d */ /* 0x000fec0000002000 */
[----:B------:R-:W4:Y:S01]  /*3ed0*/  LDCU UR6, c[0x0][0x38c] ;  /* 0x00007180ff0677ac */ /* 0x000f220008000800 */
[----:B------:R-:W-:Y:S01]  /*3ee0*/  LOP3.LUT R3, R3, 0xffff, RZ, 0xc0, !PT ;  /* 0x0000ffff03037812 */ /* 0x000fe200078ec0ff */
[----:B-1----:R-:W-:Y:S01]  /*3ef0*/  IMAD.MOV.U32 R9, RZ, RZ, 0x1 ;  /* 0x00000001ff097424 */ /* 0x002fe200078e00ff */
[----:B------:R-:W-:Y:S01]  /*3f00*/  LOP3.LUT R2, R2, 0xffff, RZ, 0xc0, !PT ;  /* 0x0000ffff02027812 */ /* 0x000fe200078ec0ff */
[----:B------:R-:W-:Y:S01]  /*3f10*/  IMAD.MOV.U32 R8, RZ, RZ, RZ ;  /* 0x000000ffff087224 */ /* 0x000fe200078e00ff */
[----:B------:R-:W-:Y:S01]  /*3f20*/  R2UR UR28, R3 ;  /* 0x00000000031c72ca */ /* 0x000fe200000e0000 */
[----:B------:R-:W-:Y:S01]  /*3f30*/  UMOV UR32, URZ ;  /* 0x000000ff00207c82 */ /* 0x000fe20008000000 */
[----:B------:R-:W-:-:S02]  /*3f40*/  R2UR UR42, R2 ;  /* 0x00000000022a72ca */ /* 0x000fc400000e0000 */
[----:B------:R-:W-:Y:S01]  /*3f50*/  CS2R R2, SRZ ;  /* 0x0000000000027805 */ /* 0x000fe2000001ff00 */
[----:B------:R-:W-:Y:S01]  /*3f60*/  UMOV UR23, URZ ;  /* 0x000000ff00177c82 */ /* 0x000fe20008000000 */
[----:B---3--:R-:W-:Y:S01]  /*3f70*/  ULEA UR26, UR4, UR26, 0x18 ;  /* 0x0000001a041a7291 */ /* 0x008fe2000f8ec0ff */
[----:B------:R-:W-:Y:S01]  /*3f80*/  UMOV UR22, URZ ;  /* 0x000000ff00167c82 */ /* 0x000fe20008000000 */
[----:B------:R-:W-:Y:S02]  /*3f90*/  UISETP.NE.AND UP3, UPT, UR46, URZ, UPT ;  /* 0x000000ff2e00728c */ /* 0x000fe4000bf65270 */
[----:B------:R-:W-:Y:S02]  /*3fa0*/  UIADD3 UR5, UPT, UPT, UR26, 0x6400, URZ ;  /* 0x000064001a057890 */ /* 0x000fe4000fffe0ff */
[----:B------:R-:W-:-:S03]  /*3fb0*/  UIADD3 UR4, UPT, UPT, UR26, 0x26400, URZ ;  /* 0x000264001a047890 */ /* 0x000fc6000fffe0ff */
[----:B--2---:R-:W1:Y:S01]  /*3fc0*/  LDS R0, [UR26+0x1f0] ;  /* 0x0001f01aff007984 */ /* 0x004e620008000800 */
[----:B----4-:R-:W-:Y:S02]  /*3fd0*/  UIADD3 UR6, UPT, UPT, UR6, 0x1f, URZ ;  /* 0x0000001f06067890 */ /* 0x010fe4000fffe0ff */
[----:B------:R-:W-:Y:S02]  /*3fe0*/  USHF.R.U32.HI UR5, URZ, 0x4, UR5 ;  /* 0x00000004ff057899 */ /* 0x000fe40008011605 */
[----:B------:R-:W-:Y:S02]  /*3ff0*/  USHF.R.S32.HI UR33, URZ, 0x1f, UR6 ;  /* 0x0000001fff217899 */ /* 0x000fe40008011406 */
[----:B------:R-:W-:Y:S02]  /*4000*/  USHF.R.U32.HI UR4, URZ, 0x4, UR4 ;  /* 0x00000004ff047899 */ /* 0x000fe40008011604 */
[----:B------:R-:W-:Y:S02]  /*4010*/  ULEA.HI UR33, UR33, UR6, URZ, 0x5 ;  /* 0x0000000621217291 */ /* 0x000fe4000f8f28ff */
[----:B------:R-:W-:-:S02]  /*4020*/  ULOP3.LUT UR5, UR5, 0x3fff, URZ, 0xc0, !UPT ;  /* 0x00003fff05057892 */ /* 0x000fc4000f8ec0ff */
[----:B------:R-:W-:Y:S02]  /*4030*/  USHF.R.S32.HI UR33, URZ, 0x5, UR33 ;  /* 0x00000005ff217899 */ /* 0x000fe40008011421 */
[----:B------:R-:W-:Y:S02]  /*4040*/  ULOP3.LUT UR30, UR4, 0x3fff, URZ, 0xc0, !UPT ;  /* 0x00003fff041e7892 */ /* 0x000fe4000f8ec0ff */
[----:B------:R-:W-:Y:S01]  /*4050*/  UISETP.LT.AND UP0, UPT, UR33, 0x1, UPT ;  /* 0x000000012100788c */ /* 0x000fe2000bf01270 */
[----:B------:R-:W-:Y:S01]  /*4060*/  UMOV UR40, 0x0 ;  /* 0x0000000000287882 */ /* 0x000fe20000000000 */
[----:B------:R-:W-:Y:S01]  /*4070*/  UMOV UR41, 0x8100910 ;  /* 0x0810091000297882 */ /* 0x000fe20000000000 */
[----:B------:R-:W-:Y:S02]  /*4080*/  ULOP3.LUT UR29, UR5, 0x10000, URZ, 0xfc, !UPT ;  /* 0x00010000051d7892 */ /* 0x000fe4000f8efcff */
[----:B------:R-:W-:Y:S02]  /*4090*/  ULOP3.LUT UR30, UR30, 0x10000, URZ, 0xfc, !UPT ;  /* 0x000100001e1e7892 */ /* 0x000fe4000f8efcff */
[----:B------:R-:W-:Y:S01]  /*40a0*/  USEL UR43, UR33, 0x1, !UP0 ;  /* 0x00000001212b7887 */ /* 0x000fe2000c000000 */
[----:B------:R-:W-:Y:S01]  /*40b0*/  UMOV UR38, 0x0 ;  /* 0x0000000000267882 */ /* 0x000fe20000000000 */
[----:B------:R-:W-:Y:S01]  /*40c0*/  UMOV UR39, 0x8100910 ;  /* 0x0810091000277882 */ /* 0x000fe20000000000 */
[----:B------:R-:W-:Y:S01]  /*40d0*/  UMOV UR36, 0x0 ;  /* 0x0000000000247882 */ /* 0x000fe20000000000 */
[----:B------:R-:W-:Y:S01]  /*40e0*/  UMOV UR37, 0x8100910 ;  /* 0x0810091000257882 */ /* 0x000fe20000000000 */
[----:B------:R-:W-:Y:S01]  /*40f0*/  UMOV UR34, 0x0 ;  /* 0x0000000000227882 */ /* 0x000fe20000000000 */
[----:B------:R-:W-:Y:S01]  /*4100*/  UMOV UR35, 0x8100910 ;  /* 0x0810091000237882 */ /* 0x000fe20000000000 */
[----:B-1----:R-:W-:-:S15]  /*4110*/  R2UR UR44, R0 ;  /* 0x00000000002c72ca */ /* 0x002fde00000e0000 */
.L_x_87:
[C---:B------:R-:W-:Y:S02]  /*4120*/  LEA R0, R8.reuse, UR26, 0x3 ;  /* 0x0000001a08007c11 */ /* 0x040fe4000f8e18ff */
[----:B------:R-:W-:Y:S02]  /*4130*/  SHF.L.U32 R5, R3, 0x1f, RZ ;  /* 0x0000001f03057819 */ /* 0x000fe400000006ff */
[----:B------:R-:W-:Y:S02]  /*4140*/  LEA R4, R8, UR26, 0x4 ;  /* 0x0000001a08047c11 */ /* 0x000fe4000f8e20ff */
[----:B------:R-:W1:Y:S02]  /*4150*/  SYNCS.PHASECHK.TRANS64.TRYWAIT P0, [R0+URZ+0x140], R5 ;  /* 0x00014005000075a7 */ /* 0x000e6400080011ff */
[----:B-1-3--:R-:W-:Y:S05]  /*4160*/  @!P0 BRA `(.L_x_80) ;  /* 0x0000004c00e08947 */ /* 0x00afea0003800000 */
.L_x_188:
[----:B-1----:R-:W1:Y:S01]  /*4170*/  LDS.128 R4, [R4+0x1d0] ;  /* 0x0001d00004047984 */ /* 0x002e620000000c00 */
[----:B------:R-:W-:Y:S02]  /*4180*/  VIADD R0, R0, 0x150 ;  /* 0x0000015000007836 */ /* 0x000fe40000000000 */
[----:B------:R-:W-:Y:S01]  /*4190*/  VIADD R8, R8, 0x1 ;  /* 0x0000000108087836 */ /* 0x000fe20000000000 */
[----:B------:R-:W-:Y:S01]  /*41a0*/  @!PT LDS RZ, [RZ] ;  /* 0x00000000fffff984 */ /* 0x000fe20000000800 */
[----:B------:R-:W-:Y:S01]  /*41b0*/  @!PT LDS RZ, [RZ] ;  /* 0x00000000fffff984 */ /* 0x000fe20000000800 */
[----:B------:R-:W-:Y:S01]  /*41c0*/  @!PT LDS RZ, [RZ] ;  /* 0x00000000fffff984 */ /* 0x000fe20000000800 */
[----:B------:R-:W-:Y:S01]  /*41d0*/  @!PT LDS RZ, [RZ] ;  /* 0x00000000fffff984 */ /* 0x000fe20000000800 */
[----:B------:R2:W-:Y:S06]  /*41e0*/  MEMBAR.ALL.CTA ;  /* 0x0000000000007992 */ /* 0x0005ec0000008000 */
[----:B--2---:R-:W2:Y:S01]  /*41f0*/  FENCE.VIEW.ASYNC.S ;  /* 0x00000000000073c6 */ /* 0x004ea20000000000 */
[----:B------:R-:W-:-:S04]  /*4200*/  PRMT R0, RZ, 0x654, R0 ;  /* 0x00000654ff007816 */ /* 0x000fc80000000000 */
[----:B--2---:R2:W-:Y:S01]  /*4210*/  SYNCS.ARRIVE.TRANS64.RED.A1T0 RZ, [R0+URZ], RZ ;  /* 0x000000ff00ff79a7 */ /* 0x0045e200081004ff */
[----:B-1----:R-:W-:Y:S01]  /*4220*/  LOP3.LUT P1, RZ, R6, 0x1, RZ, 0xc0, !PT ;  /* 0x0000000106ff7812 */ /* 0x002fe2000782c0ff */
[----:B--2---:R-:W-:-:S12]  /*4230*/  BRA.U UP3, `(.L_x_81) ;  /* 0x0000000503087547 */ /* 0x004fd8000b800000 */
[----:B------:R-:W1:Y:S01]  /*4240*/  LDCU UR4, c[0x0][0x38c] ;  /* 0x00007180ff0477ac */ /* 0x000e620008000800 */
[----:B------:R-:W-:Y:S02]  /*4250*/  PLOP3.LUT P2, PT, PT, PT, PT, 0x80, 0x8 ;  /* 0x000000000008781c */ /* 0x000fe40003f4f070 */
[----:B------:R-:W-:Y:S01]  /*4260*/  SHF.L.U32 R5, R9, 0x1f, RZ ;  /* 0x0000001f09057819 */ /* 0x000fe200000006ff */
[----:B------:R-:W-:Y:S02]  /*4270*/  ULEA UR31, UR32, UR26, 0x3 ;  /* 0x0000001a201f7291 */ /* 0x000fe4000f8e18ff */
[----:B------:R-:W-:Y:S02]  /*4280*/  ULEA UR11, UR32, UR44, 0x5 ;  /* 0x0000002c200b7291 */ /* 0x000fe4000f8e28ff */
[----:B-1----:R-:W-:-:S06]  /*4290*/  UISETP.GE.AND UP0, UPT, UR4, 0x1, UPT ;  /* 0x000000010400788c */ /* 0x002fcc000bf06270 */
[----:B------:R-:W-:-:S05]  /*42a0*/  PLOP3.LUT P0, PT, PT, PT, UP0, 0x80, 0x8 ;  /* 0x000000000008781c */ /* 0x000fca0003f0f008 */
[----:B------:R-:W-:-:S08]  /*42b0*/  @UP0 ULEA UR4, UR23, UR26, 0x3 ;  /* 0x0000001a17040291 */ /* 0x000fd0000f8e18ff */
[----:B------:R-:W-:-:S04]  /*42c0*/  @P0 SHF.L.U32 R0, R2, 0x1f, RZ ;  /* 0x0000001f02000819 */ /* 0x000fc800000006ff */
[----:B------:R1:W2:Y:S01]  /*42d0*/  @P0 SYNCS.PHASECHK.TRANS64.TRYWAIT P2, [UR4], R0 ;  /* 0x00000000ff0005a7 */ /* 0x0002a20008041104 */
[----:B------:R-:W3:Y:S02]  /*42e0*/  SYNCS.PHASECHK.TRANS64.TRYWAIT P0, [UR31+0x180], R5 ;  /* 0x00018005ff0075a7 */ /* 0x000ee4000800111f */
[----:B-123--:R-:W-:Y:S05]  /*42f0*/  @!P0 BRA `(.L_x_82) ;  /* 0x0000004c00908947 */ /* 0x00efea0003800000 */
.L_x_190:
[----:B------:R-:W-:Y:S01]  /*4300*/  UMOV UR27, UR22 ;  /* 0x00000016001b7c82 */ /* 0x000fe20008000000 */
[----:B------:R-:W-:Y:S05]  /*4310*/  BRA.U !UP0, `(.L_x_83) ;  /* 0x0000000108c07547 */ /* 0x000fea000b800000 */
[----:B------:R-:W-:Y:S02]  /*4320*/  UIADD3 UR27, UPT, UPT, UR43, UR22, URZ ;  /* 0x000000162b1b7290 */ /* 0x000fe4000fffe0ff */
[----:B------:R-:W-:Y:S01]  /*4330*/  UPLOP3.LUT UP2, UPT, UPT, UPT, UPT, 0x40, 0x4 ;  /* 0x000000000004789c */ /* 0x000fe20003f4e870 */
[----:B------:R-:W-:Y:S01]  /*4340*/  UMOV UR24, UR33 ;  /* 0x0000002100187c82 */ /* 0x000fe20008000000 */
[----:B------:R-:W-:-:S09]  /*4350*/  UMOV UR10, UR23 ;  /* 0x00000017000a7c82 */ /* 0x000fd20008000000 */
.L_x_86:
[----:B--2---:R-:W-:Y:S01]  /*4360*/  ULEA UR5, UR10, UR26, 0x3 ;  /* 0x0000001a0a057291 */ /* 0x004fe2000f8e18ff */
[----:B---3--:R-:W-:Y:S11]  /*4370*/  @P2 BRA `(.L_x_84) ;  /* 0x00000000000c2947 */ /* 0x008ff60003800000 */
[----:B-1----:R-:W-:Y:S04]  /*4380*/  SHF.L.U32 R5, R2, 0x1f, RZ ;  /* 0x0000001f02057819 */ /* 0x002fe800000006ff */
[----:B------:R-:W1:Y:S02]  /*4390*/  SYNCS.PHASECHK.TRANS64.TRYWAIT P0, [UR5], R5 ;  /* 0x00000005ff0075a7 */ /* 0x000e640008001105 */
[----:B-1----:R-:W-:Y:S05]  /*43a0*/  @!P0 BRA `(.L_x_85) ;  /* 0x0000004c007c8947 */ /* 0x002fea0003800000 */
.L_x_84:
[----:B------:R-:W-:Y:S01]  /*43b0*/  UISETP.NE.AND UP0, UPT, UR24, 0x1, UPT ;  /* 0x000000011800788c */ /* 0x000fe2000bf05270 */
[----:B------:R-:W-:Y:S01]  /*43c0*/  PLOP3.LUT P2, PT, PT, PT, PT, 0x80, 0x8 ;  /* 0x000000000008781c */ /* 0x000fe20003f4f070 */
[----:B------:R-:W-:Y:S02]  /*43d0*/  UIADD3 UR4, UPT, UPT, UR10, 0x1, URZ ;  /* 0x000000010a047890 */ /* 0x000fe4000fffe0ff */
[----:B------:R-:W-:Y:S02]  /*43e0*/  UIADD3 UR25, UPT, UPT, UR5, 0x80, URZ ;  /* 0x0000008005197890 */ /* 0x000fe4000fffe0ff */
[----:B------:R-:W-:Y:S01]  /*43f0*/  UISETP.NE.AND UP1, UPT, UR4, 0x10, UPT ;  /* 0x000000100400788c */ /* 0x000fe2000bf25270 */
[----:B------:R-:W-:Y:S01]  /*4400*/  PLOP3.LUT P0, PT, PT, PT, UP0, 0x80, 0x8 ;  /* 0x000000000008781c */ /* 0x000fe20003f0f008 */
[----:B------:R-:W-:Y:S02]  /*4410*/  UIADD3 UR22, UPT, UPT, UR22, 0x1, URZ ;  /* 0x0000000116167890 */ /* 0x000fe4000fffe0ff */
[----:B------:R-:W-:Y:S02]  /*4420*/  USEL UR6, URZ, 0x1, UP1 ;  /* 0x00000001ff067887 */ /* 0x000fe40008800000 */
[----:B------:R-:W-:Y:S02]  /*4430*/  USEL UR23, UR4, URZ, UP1 ;  /* 0x000000ff04177287 */ /* 0x000fe40008800000 */
[----:B------:R-:W-:Y:S02]  /*4440*/  UIADD3 UR24, UPT, UPT, UR24, -0x1, URZ ;  /* 0xffffffff18187890 */ /* 0x000fe4000fffe0ff */
[----:B------:R-:W-:Y:S01]  /*4450*/  @UP0 ULEA UR4, UR23, UR26, 0x3 ;  /* 0x0000001a17040291 */ /* 0x000fe2000f8e18ff */
[----:B------:R-:W-:Y:S01]  /*4460*/  LOP3.LUT R2, R2, UR6, RZ, 0x3c, !PT ;  /* 0x0000000602027c12 */ /* 0x000fe2000f8e3cff */
[----:B------:R-:W-:Y:S02]  /*4470*/  ULEA UR6, UR10, UR30, 0x8 ;  /* 0x0000001e0a067291 */ /* 0x000fe4000f8e40ff */
[----:B------:R-:W-:Y:S01]  /*4480*/  UISETP.NE.AND UP0, UPT, UR22, UR27, UPT ;  /* 0x0000001b1600728c */ /* 0x000fe2000bf05270 */
[----:B-1----:R-:W-:Y:S01]  /*4490*/  @P0 SHF.L.U32 R0, R2, 0x1f, RZ ;  /* 0x0000001f02000819 */ /* 0x002fe200000006ff */
[----:B------:R-:W-:Y:S02]  /*44a0*/  UIADD3 UR20, UPT, UPT, UR6, 0x2, URZ ;  /* 0x0000000206147890 */ /* 0x000fe4000fffe0ff */
[----:B------:R-:W-:Y:S01]  /*44b0*/  UIADD3 UR16, UPT, UPT, UR6, 0x4, URZ ;  /* 0x0000000406107890 */ /* 0x000fe2000fffe0ff */
[----:B------:R2:W3:Y:S01]  /*44c0*/  @P0 SYNCS.PHASECHK.TRANS64.TRYWAIT P2, [UR4], R0 ;  /* 0x00000000ff0005a7 */ /* 0x0004e20008041104 */
[----:B------:R-:W-:Y:S02]  /*44d0*/  ULEA UR4, UR10, UR29, 0x9 ;  /* 0x0000001d0a047291 */ /* 0x000fe4000f8e48ff */
[----:B------:R-:W-:Y:S02]  /*44e0*/  UIADD3 UR12, UPT, UPT, UR6, 0x6, URZ ;  /* 0x00000006060c7890 */ /* 0x000fe4000fffe0ff */
[----:B------:R-:W-:Y:S02]  /*44f0*/  UIADD3 UR18, UPT, UPT, UR4, 0x2, URZ ;  /* 0x0000000204127890 */ /* 0x000fe4000fffe0ff */
[----:B------:R-:W-:Y:S02]  /*4500*/  UIADD3 UR14, UPT, UPT, UR4, 0x4, URZ ;  /* 0x00000004040e7890 */ /* 0x000fe4000fffe0ff */
[----:B------:R-:W-:Y:S01]  /*4510*/  UIADD3 UR8, UPT, UPT, UR4, 0x6, URZ ;  /* 0x0000000604087890 */ /* 0x000fe2000fffe0ff */
[----:B------:R-:W-:Y:S01]  /*4520*/  UMOV UR7, 0x40004040 ;  /* 0x4000404000077882 */ /* 0x000fe20000000000 */
[----:B------:R-:W-:Y:S01]  /*4530*/  UMOV UR5, 0x40004040 ;  /* 0x4000404000057882 */ /* 0x000fe20000000000 */
[----:B------:R-:W-:Y:S01]  /*4540*/  UMOV UR21, 0x40004040 ;  /* 0x4000404000157882 */ /* 0x000fe20000000000 */
[----:B------:R2:W-:Y:S01]  /*4550*/  UTCHMMA.2CTA gdesc[UR4], gdesc[UR6], tmem[UR11], tmem[UR40], idesc[UR41], UP2 ;  /* 0x00ff2806040075ea */ /* 0x0005e2000920000b */
[----:B------:R-:W-:Y:S01]  /*4560*/  UPLOP3.LUT UP2, UPT, UPT, UPT, UPT, 0x80, 0x8 ;  /* 0x000000000008789c */ /* 0x000fe20003f4f070 */
[----:B------:R-:W-:Y:S01]  /*4570*/  UMOV UR19, 0x40004040 ;  /* 0x4000404000137882 */ /* 0x000fe20000000000 */
[----:B------:R-:W-:Y:S01]  /*4580*/  UMOV UR17, 0x40004040 ;  /* 0x4000404000117882 */ /* 0x000fe20000000000 */
[----:B------:R2:W-:Y:S01]  /*4590*/  UTCHMMA.2CTA gdesc[UR18], gdesc[UR20], tmem[UR11], tmem[UR38], idesc[UR39], UPT ;  /* 0x00ff2614120075ea */ /* 0x0005e2000ba0000b */
[----:B------:R-:W-:Y:S01]  /*45a0*/  UMOV UR15, 0x40004040 ;  /* 0x40004040000f7882 */ /* 0x000fe20000000000 */
[----:B------:R-:W-:Y:S01]  /*45b0*/  UMOV UR13, 0x40004040 ;  /* 0x40004040000d7882 */ /* 0x000fe20000000000 */
[----:B------:R-:W-:Y:S01]  /*45c0*/  UMOV UR9, 0x40004040 ;  /* 0x4000404000097882 */ /* 0x000fe20000000000 */
[----:B------:R2:W-:Y:S01]  /*45d0*/  UTCHMMA.2CTA gdesc[UR14], gdesc[UR16], tmem[UR11], tmem[UR36], idesc[UR37], UPT ;  /* 0x00ff24100e0075ea */ /* 0x0005e2000ba0000b */
[----:B------:R2:W-:Y:S01]  /*45e0*/  UTCHMMA.2CTA gdesc[UR8], gdesc[UR12], tmem[UR11], tmem[UR34], idesc[UR35], UPT ;  /* 0x00ff220c080075ea */ /* 0x0005e2000ba0000b */
[----:B------:R2:W-:Y:S01]  /*45f0*/  UTCBAR.2CTA.MULTICAST [UR25], URZ, UR28 ;  /* 0x000000ff190073e9 */ /* 0x0005e2000820081c */
[----:B------:R-:W-:Y:S01]  /*4600*/  UMOV UR10, UR23 ;  /* 0x00000017000a7c82 */ /* 0x000fe20008000000 */
[----:B------:R-:W-:Y:S05]  /*4610*/  BRA.U UP0, `(.L_x_86) ;  /* 0xfffffffd00507547 */ /* 0x000fea000b83ffff */
.L_x_83:
[----:B--2---:R-:W-:Y:S01]  /*4620*/  UIADD3 UR4, UPT, UPT, UR31, 0x160, URZ ;  /* 0x000001601f047890 */ /* 0x004fe2000fffe0ff */
[----:B------:R-:W-:-:S08]  /*4630*/  UMOV UR22, UR27 ;  /* 0x0000001b00167c82 */ /* 0x000fd00008000000 */
[----:B------:R2:W-:Y:S01]  /*4640*/  UTCBAR.2CTA.MULTICAST [UR4], URZ, UR42 ;  /* 0x000000ff040073e9 */ /* 0x0005e2000820082a */
[----:B------:R-:W-:Y:S02]  /*4650*/  NOP ;  /* 0x0000000000007918 */ /* 0x000fe40000000000 */
.L_x_81:
[----:B--2---:R-:W-:Y:S01]  /*4660*/  UIADD3 UR4, UPT, UPT, UR32, 0x1, URZ ;  /* 0x0000000120047890 */ /* 0x004fe2000fffe0ff */
[----:B------:R-:W-:-:S03]  /*4670*/  ISETP.NE.AND P0, PT, R8, 0x2, PT ;  /* 0x000000020800780c */ /* 0x000fc60003f05270 */
[----:B------:R-:W-:Y:S01]  /*4680*/  UISETP.NE.AND UP0, UPT, UR4, 0x4, UPT ;  /* 0x000000040400788c */ /* 0x000fe2000bf05270 */
[----:B-1----:R-:W-:Y:S02]  /*4690*/  SEL R0, RZ, 0x1, P0 ;  /* 0x00000001ff007807 */ /* 0x002fe40000000000 */
[----:B------:R-:W-:Y:S01]  /*46a0*/  SEL R8, R8, RZ, P0 ;  /* 0x000000ff08087207 */ /* 0x000fe20000000000 */
[----:B------:R-:W-:Y:S01]  /*46b0*/  USEL UR5, URZ, 0x1, UP0 ;  /* 0x00000001ff057887 */ /* 0x000fe20008000000 */
[----:B------:R-:W-:Y:S01]  /*46c0*/  LOP3.LUT R3, R3, R0, RZ, 0x3c, !PT ;  /* 0x0000000003037212 */ /* 0x000fe200078e3cff */
[----:B------:R-:W-:-:S04]  /*46d0*/  USEL UR32, UR4, URZ, UP0 ;  /* 0x000000ff04207287 */ /* 0x000fc80008000000 */
[----:B------:R-:W-:Y:S01]  /*46e0*/  LOP3.LUT R9, R9, UR5, RZ, 0x3c, !PT ;  /* 0x0000000509097c12 */ /* 0x000fe2000f8e3cff */
[----:B------:R-:W-:Y:S07]  /*46f0*/  @P1 BRA `(.L_x_87) ;  /* 0xfffffff800881947 */ /* 0x000fee000383ffff */
[----:B------:R-:W1:Y:S01]  /*4700*/  S2UR UR8, SR_CgaCtaId ;  /* 0x00000000000879c3 */ /* 0x000e620000008800 */
[----:B------:R-:W-:Y:S01]  /*4710*/  ELECT P0, URZ, PT ;  /* 0x0000000000ff782f */ /* 0x000fe20003800000 */
[----:B------:R-:W-:Y:S01]  /*4720*/  HFMA2 R0, -RZ, RZ, 0, 5.9604644775390625e-08 ;  /* 0x00000001ff007431 */ /* 0x000fe200000001ff */
[----:B------:R-:W-:-:S05]  /*4730*/  UMOV UR4, 0x40 ;  /* 0x0000004000047882 */ /* 0x000fca0000000000 */
[----:B------:R-:W-:Y:S01]  /*4740*/  UVIRTCOUNT.DEALLOC.SMPOOL 0x80 ;  /* 0x000000800000784c */ /* 0x000fe20000000000 */
[----:B------:R-:W-:Y:S02]  /*4750*/  UISETP.NE.AND UP1, UPT, UR46, URZ, UPT ;  /* 0x000000ff2e00728c */ /* 0x000fe4000bf25270 */
[----:B-1----:R-:W-:-:S09]  /*4760*/  ULEA UR8, UR8, UR4, 0x18 ;  /* 0x0000000408087291 */ /* 0x002fd2000f8ec0ff */
[----:B------:R1:W-:Y:S01]  /*4770*/  @P0 STS.U8 [UR8+0x1c], R0 ;  /* 0x00001c00ff000988 */ /* 0x0003e20008000008 */
[----:B------:R-:W-:Y:S05]  /*4780*/  BRA.U UP1, `(.L_x_88) ;  /* 0x0000000101a07547 */ /* 0x000fea000b800000 */
[----:B------:R-:W-:Y:S01]  /*4790*/  UIADD3 UR7, UPT, UPT, UR26, 0x180, URZ ;  /* 0x000001801a077890 */ /* 0x000fe2000fffe0ff */
[----:B------:R-:W-:-:S03]  /*47a0*/  SHF.L.U32 R3, R9, 0x1f, RZ ;  /* 0x0000001f09037819 */ /* 0x000fc600000006ff */
[----:B------:R-:W-:-:S09]  /*47b0*/  ULEA UR4, UR32, UR7, 0x3 ;  /* 0x0000000720047291 */ /* 0x000fd2000f8e18ff */
[----:B------:R-:W2:Y:S02]  /*47c0*/  SYNCS.PHASECHK.TRANS64.TRYWAIT P0, [UR4], R3 ;  /* 0x00000003ff0075a7 */ /* 0x000ea40008001104 */
[----:B--2---:R-:W-:Y:S05]  /*47d0*/  @!P0 BRA `(.L_x_89) ;  /* 0x0000004800888947 */ /* 0x004fea0003800000 */
.L_x_193:
        /* <DEDUP_REMOVED lines=9> */
.L_x_195:
        /* <DEDUP_REMOVED lines=9> */
.L_x_197:
[----:B------:R-:W-:-:S04]  /*4900*/  UIADD3 UR4, UPT, UPT, UR4, 0x1, URZ ;  /* 0x0000000104047890 */ /* 0x000fc8000fffe0ff */
[----:B------:R-:W-:-:S04]  /*4910*/  UISETP.NE.AND UP0, UPT, UR4, 0x4, UPT ;  /* 0x000000040400788c */ /* 0x000fc8000bf05270 */
[----:B------:R-:W-:Y:S02]  /*4920*/  USEL UR5, URZ, 0x1, UP0 ;  /* 0x00000001ff057887 */ /* 0x000fe40008000000 */
[----:B------:R-:W-:-:S04]  /*4930*/  USEL UR4, UR4, URZ, UP0 ;  /* 0x000000ff04047287 */ /* 0x000fc80008000000 */
[----:B------:R-:W-:Y:S01]  /*4940*/  ULEA UR4, UR4, UR7, 0x3 ;  /* 0x0000000704047291 */ /* 0x000fe2000f8e18ff */
[----:B-1----:R-:W-:-:S04]  /*4950*/  LOP3.LUT R3, R2, UR5, RZ, 0x3c, !PT ;  /* 0x0000000502037c12 */ /* 0x002fc8000f8e3cff */
[----:B------:R-:W-:Y:S01]  /*4960*/  SHF.L.U32 R3, R3, 0x1f, RZ ;  /* 0x0000001f03037819 */ /* 0x000fe200000006ff */
[----:B------:R-:W-:-:S04]  /*4970*/  IMAD.U32 R0, RZ, RZ, UR4 ;  /* 0x00000004ff007e24 */ /* 0x000fc8000f8e00ff */
[----:B------:R1:W2:Y:S03]  /*4980*/  SYNCS.PHASECHK.TRANS64.TRYWAIT P0, [R0+URZ], R3 ;  /* 0x00000003000075a7 */ /* 0x0002a600080011ff */
[----:B--2---:R-:W-:Y:S05]  /*4990*/  @!P0 NANOSLEEP.SYNCS 0x989680 ;  /* 0x009896800000895d */ /* 0x004fea0003900000 */
[----:B------:R-:W2:Y:S02]  /*49a0*/  @!P0 SYNCS.PHASECHK.TRANS64 P0, [R0+URZ], R3 ;  /* 0x00000003000085a7 */ /* 0x000ea400080010ff */
[----:B--2---:R-:W-:Y:S05]  /*49b0*/  @P0 BRA `(.L_x_92) ;  /* 0x0000000000200947 */ /* 0x004fea0003800000 */
.L_x_93:
[----:B--2---:R2:W4:Y:S02]  /*49c0*/  SYNCS.PHASECHK.TRANS64.TRYWAIT P0, [R0+URZ], R3 ;  /* 0x00000003000075a7 */ /* 0x00452400080011ff */
[----:B----4-:R-:W-:Y:S05]  /*49d0*/  @!P0 NANOSLEEP.SYNCS 0x989680 ;  /* 0x009896800000895d */ /* 0x010fea0003900000 */
[----:B------:R-:W4:Y:S02]  /*49e0*/  @!P0 SYNCS.PHASECHK.TRANS64 P0, [R0+URZ], R3 ;  /* 0x00000003000085a7 */ /* 0x000f2400080010ff */
[----:B----4-:R-:W-:Y:S05]  /*49f0*/  @!P0 BRA `(.L_x_93) ;  /* 0xfffffffc00f08947 */ /* 0x010fea000383ffff */
[----:B------:R-:W-:Y:S05]  /*4a00*/  BRA `(.L_x_92) ;  /* 0x00000000000c7947 */ /* 0x000fea0003800000 */
.L_x_88:
[----:B------:R-:W-:-:S04]  /*4a10*/  UIADD3 UR4, UPT, UPT, UR26, 0x1c0, URZ ;  /* 0x000001c01a047890 */ /* 0x000fc8000fffe0ff */
[----:B------:R-:W-:-:S09]  /*4a20*/  UPRMT UR4, UR45, 0x654, UR4 ;  /* 0x000006542d047896 */ /* 0x000fd20008000004 */
[----:B------:R-:W-:Y:S03]  /*4a30*/  SYNCS.ARRIVE.TRANS64.RED.A1T0 RZ, [UR4], RZ ;  /* 0x000000ffffff79a7 */ /* 0x000fe60008100404 */
.L_x_92:
[----:B-12---:R-:W-:Y:S01]  /*4a40*/  SHF.L.U32 R3, RZ, 0x1f, RZ ;  /* 0x0000001fff037819 */ /* 0x006fe200000006ff */
[----:B------:R-:W-:Y:S01]  /*4a50*/  UIADD3 UR4, UPT, UPT, UR26, 0x1c0, URZ ;  /* 0x000001c01a047890 */ /* 0x000fe2000fffe0ff */
[----:B------:R-:W-:Y:S02]  /*4a60*/  PLOP3.LUT P0, PT, PT, PT, UP1, 0x80, 0x8 ;  /* 0x000000000008781c */ /* 0x000fe40003f0f018 */
[----:B------:R-:W1:Y:S02]  /*4a70*/  SYNCS.PHASECHK.TRANS64.TRYWAIT P1, [UR26+0x1c0], R3 ;  /* 0x0001c003ff0075a7 */ /* 0x000e64000802111a */
[----:B-1----:R-:W-:Y:S09]  /*4a80*/  @!P1 BRA `(.L_x_94) ;  /* 0x0000004800249947 */ /* 0x002ff20003800000 */
.L_x_199:
[----:B------:R-:W-:Y:S01]  /*4a90*/  @!UP1 UPRMT UR4, UR45, 0x654, UR4 ;  /* 0x000006542d049896 */ /* 0x000fe20008000004 */
[----:B------:R-:W-:Y:S01]  /*4aa0*/  UMOV UR5, 0xffff ;  /* 0x0000ffff00057882 */ /* 0x000fe20000000000 */
[----:B------:R-:W-:-:S07]  /*4ab0*/  UMOV UR6, 0x1 ;  /* 0x0000000100067882 */ /* 0x000fce0000000000 */
[----:B------:R-:W-:Y:S01]  /*4ac0*/  @!P0 SYNCS.ARRIVE.TRANS64.RED.A1T0 RZ, [UR4], RZ ;  /* 0x000000ffffff89a7 */ /* 0x000fe20008100404 */
[----:B------:R-:W-:Y:S01]  /*4ad0*/  NOP ;  /* 0x0000000000007918 */ /* 0x000fe20000000000 */
[----:B-1----:R-:W1:Y:S01]  /*4ae0*/  LDS R0, [UR8+0x14] ;  /* 0x00001408ff007984 */ /* 0x002e620008000800 */
[----:B------:R-:W-:-:S04]  /*4af0*/  ULOP3.LUT UR4, UR44, 0xffff, URZ, 0xc0, !UPT ;  /* 0x0000ffff2c047892 */ /* 0x000fc8000f8ec0ff */
[----:B------:R-:W-:-:S04]  /*4b00*/  USHF.R.U32.HI UR4, URZ, 0x5, UR4 ;  /* 0x00000005ff047899 */ /* 0x000fc80008011604 */
[----:B------:R-:W-:Y:S02]  /*4b10*/  USHF.L.U32 UR5, UR5, UR4, URZ ;  /* 0x0000000405057299 */ /* 0x000fe400080006ff */
[----:B------:R-:W-:-:S04]  /*4b20*/  USHF.L.U32 UR4, UR6, UR4, URZ ;  /* 0x0000000406047299 */ /* 0x000fc800080006ff */
[----:B-1----:R-:W-:-:S04]  /*4b30*/  LOP3.LUT R0, R0, UR5, RZ, 0xc0, !PT ;  /* 0x0000000500007c12 */ /* 0x002fc8000f8ec0ff */
[----:B------:R-:W-:-:S13]  /*4b40*/  ISETP.NE.AND P0, PT, R0, UR5, PT ;  /* 0x0000000500007c0c */ /* 0x000fda000bf05270 */
[----:B------:R-:W-:Y:S05]  /*4b50*/  @P0 BRA `(.L_x_95) ;  /* 0x0000000000580947 */ /* 0x000fea0003800000 */
[----:B------:R-:W1:Y:S02]  /*4b60*/  LDS R0, [UR8+0x18] ;  /* 0x00001808ff007984 */ /* 0x000e640008000800 */
[----:B-1----:R-:W-:-:S04]  /*4b70*/  LOP3.LUT R0, R0, UR4, RZ, 0xc0, !PT ;  /* 0x0000000400007c12 */ /* 0x002fc8000f8ec0ff */
[----:B------:R-:W-:-:S13]  /*4b80*/  ISETP.NE.AND P0, PT, R0, UR4, PT ;  /* 0x0000000400007c0c */ /* 0x000fda000bf05270 */
[----:B------:R-:W-:Y:S05]  /*4b90*/  @P0 BRA `(.L_x_96) ;  /* 0x00000000003c0947 */ /* 0x000fea0003800000 */
[----:B------:R-:W1:Y:S01]  /*4ba0*/  S2R R2, SR_LANEID ;  /* 0x0000000000027919 */ /* 0x000e620000000000 */
[----:B------:R-:W-:Y:S01]  /*4bb0*/  ULOP3.LUT UR5, URZ, UR5, URZ, 0x33, !UPT ;  /* 0x00000005ff057292 */ /* 0x000fe2000f8e33ff */
[----:B------:R-:W-:Y:S01]  /*4bc0*/  LOP3.LUT R4, RZ, UR4, RZ, 0x33, !PT ;  /* 0x00000004ff047c12 */ /* 0x000fe2000f8e33ff */
[----:B------:R-:W-:Y:S02]  /*4bd0*/  VOTEU.ANY UR4, UPT, PT ;  /* 0x0000000000047886 */ /* 0x000fe400038e0100 */
[----:B------:R-:W-:Y:S01]  /*4be0*/  UFLO.U32 UR4, UR4 ;  /* 0x00000004000472bd */ /* 0x000fe200080e0000 */
[----:B------:R-:W2:Y:S01]  /*4bf0*/  REDUX UR6, R4 ;  /* 0x00000000040673c4 */ /* 0x000ea20000000000 */
[----:B------:R-:W-:-:S06]  /*4c00*/  IMAD.U32 R0, RZ, RZ, UR5 ;  /* 0x00000005ff007e24 */ /* 0x000fcc000f8e00ff */
[----:B------:R4:W-:Y:S01]  /*4c10*/  UTCATOMSWS.AND URZ, UR5 ;  /* 0x0000000500ff79e3 */ /* 0x0009e20008000000 */
[----:B------:R-:W3:Y:S01]  /*4c20*/  REDUX UR7, R0 ;  /* 0x00000000000773c4 */ /* 0x000ee20000000000 */
[----:B-1----:R-:W-:Y:S01]  /*4c30*/  ISETP.EQ.U32.AND P0, PT, R2, UR4, PT ;  /* 0x0000000402007c0c */ /* 0x002fe2000bf02070 */
[----:B--2---:R-:W-:Y:S01]  /*4c40*/  IMAD.U32 R2, RZ, RZ, UR6 ;  /* 0x00000006ff027e24 */ /* 0x004fe2000f8e00ff */
[----:B---3--:R-:W-:-:S11]  /*4c50*/  MOV R3, UR7 ;  /* 0x0000000700037c02 */ /* 0x008fd60008000f00 */
[----:B------:R4:W-:Y:S04]  /*4c60*/  @P0 ATOMS.AND RZ, [UR8+0x14], R3 ;  /* 0x00001403ffff098c */ /* 0x0009e8000a800008 */
[----:B------:R4:W-:Y:S01]  /*4c70*/  @P0 ATOMS.AND RZ, [UR8+0x18], R2 ;  /* 0x00001802ffff098c */ /* 0x0009e2000a800008 */
[----:B------:R-:W-:Y:S05]  /*4c80*/  BRA `(.L_x_97) ;  /* 0x0000000000147947 */ /* 0x000fea0003800000 */
.L_x_96:
[----:B------:R-:W-:Y:S02]  /*4c90*/  MOV R2, 0x4cb0 ;  /* 0x00004cb000027802 */ /* 0x000fe40000000f00 */
[----:B---3-5:R-:W-:Y:S05]  /*4ca0*/  CALL.REL.NOINC `($__internal_0_$__cuda_sm10x_tcgen05_guardrail_trap_col_being_dealloced_not_returned_by_alloc) ;  /* 0x0000004800907944 */ /* 0x028fea0003c00000 */
[----:B------:R-:W-:Y:S05]  /*4cb0*/  BRA `(.L_x_97) ;  /* 0x0000000000087947 */ /* 0x000fea0003800000 */
.L_x_95:
[----:B------:R-:W-:Y:S02]  /*4cc0*/  MOV R2, 0x4ce0 ;  /* 0x00004ce000027802 */ /* 0x000fe40000000f00 */
[----:B---3-5:R-:W-:Y:S05]  /*4cd0*/  CALL.REL.NOINC `($__internal_2_$__cuda_sm10x_tcgen05_guardrail_trap_unallocated_columns_being_dealloced) ;  /* 0x00000048009c7944 */ /* 0x028fea0003c00000 */
.L_x_97:
[----:B------:R-:W-:Y:S01]  /*4ce0*/  NOP ;  /* 0x0000000000007918 */ /* 0x000fe20000000000 */
[----:B----4-:R-:W-:Y:S05]  /*4cf0*/  EXIT ;  /* 0x000000000000794d */ /* 0x010fea0003800000 */
.L_x_68:
[----:B------:R-:W-:-:S09]  /*4d00*/  UISETP.NE.OR UP0, UPT, UR13, 0x3, !UP3 ;  /* 0x000000030d00788c */ /* 0x000fd2000df05670 */
[----:B------:R-:W-:Y:S05]  /*4d10*/  BRA.U UP0, `(.L_x_98) ;  /* 0x0000001100347547 */ /* 0x000fea000b800000 */
[----:B------:R-:W1:Y:S01]  /*4d20*/  S2UR UR6, SR_CgaCtaId ;  /* 0x00000000000679c3 */ /* 0x000e620000008800 */
[----:B------:R-:W2:Y:S01]  /*4d30*/  LDCU UR37, c[0x0][0x370] ;  /* 0x00006e00ff2577ac */ /* 0x000ea20008000800 */
[----:B------:R-:W-:Y:S02]  /*4d40*/  HFMA2 R13, -RZ, RZ, 0, 0 ;  /* 0x00000000ff0d7431 */ /* 0x000fe400000001ff */
[----:B------:R-:W-:Y:S01]  /*4d50*/  IMAD.MOV.U32 R15, RZ, RZ, 0x1 ;  /* 0x00000001ff0f7424 */ /* 0x000fe200078e00ff */
[----:B------:R-:W-:Y:S01]  /*4d60*/  MOV R7, 0x2000 ;  /* 0x0000200000077802 */ /* 0x000fe20000000f00 */
[----:B------:R-:W2:Y:S01]  /*4d70*/  LDCU.128 UR32, c[0x0][0xb10] ;  /* 0x00016200ff2077ac */ /* 0x000ea20008000c00 */
[----:B------:R-:W-:Y:S01]  /*4d80*/  IMAD.MOV.U32 R14, RZ, RZ, RZ ;  /* 0x000000ffff0e7224 */ /* 0x000fe200078e00ff */
[----:B------:R-:W3:Y:S01]  /*4d90*/  LDC.64 R16, c[0x0][0x348] ;  /* 0x0000d200ff107b82 */ /* 0x000ee20000000a00 */
[----:B------:R-:W4:Y:S01]  /*4da0*/  LDCU UR31, c[0x0][0x374] ;  /* 0x00006e80ff1f77ac */ /* 0x000f220008000800 */
[----:B------:R-:W4:Y:S06]  /*4db0*/  LDCU UR15, c[0x0][0xb0c] ;  /* 0x00016180ff0f77ac */ /* 0x000f2c0008000800 */
[----:B------:R-:W3:Y:S01]  /*4dc0*/  LDC.64 R2, c[0x0][0x888] ;  /* 0x00022200ff027b82 */ /* 0x000ee20000000a00 */
[----:B------:R-:W4:Y:S01]  /*4dd0*/  LDCU UR40, c[0x0][0xb20] ;  /* 0x00016400ff2877ac */ /* 0x000f220008000800 */
[----:B------:R-:W4:Y:S06]  /*4de0*/  LDCU UR4, c[0x0][0xb30] ;  /* 0x00016600ff0477ac */ /* 0x000f2c0008000800 */
[----:B------:R-:W3:Y:S01]  /*4df0*/  LDC.64 R4, c[0x0][0x890] ;  /* 0x00022400ff047b82 */ /* 0x000ee20000000a00 */
[----:B------:R-:W-:Y:S01]  /*4e00*/  UMOV UR29, 0x400 ;  /* 0x00000400001d7882 */ /* 0x000fe20000000000 */
[----:B------:R-:W-:-:S02]  /*4e10*/  UPLOP3.LUT UP3, UPT, UPT, UPT, UPT, 0x40, 0x4 ;  /* 0x000000000004789c */ /* 0x000fc40003f6e870 */
[----:B-1----:R-:W-:Y:S02]  /*4e20*/  ULEA UR29, UR6, UR29, 0x18 ;  /* 0x0000001d061d7291 */ /* 0x002fe4000f8ec0ff */
[----:B--2---:R-:W-:Y:S02]  /*4e30*/  UIMAD.WIDE.U32 UR6, UR37, UR32, URZ ;  /* 0x00000020250672a5 */ /* 0x004fe4000f8e00ff */
[----:B----4-:R-:W-:Y:S02]  /*4e40*/  UIMAD.WIDE.U32 UR8, UR31, UR35, URZ ;  /* 0x000000231f0872a5 */ /* 0x010fe4000f8e00ff */
[----:B------:R-:W-:Y:S02]  /*4e50*/  UISETP.GE.AND UP0, UPT, UR42, 0x1, UPT ;  /* 0x000000012a00788c */ /* 0x000fe4000bf06270 */
[----:B------:R-:W-:Y:S01]  /*4e60*/  UISETP.NE.AND UP4, UPT, UR42, 0x1, UPT ;  /* 0x000000012a00788c */ /* 0x000fe2000bf85270 */
[----:B------:R-:W-:Y:S02]  /*4e70*/  UMOV UR6, UR7 ;  /* 0x0000000700067c82 */ /* 0x000fe40008000000 */
[----:B------:R-:W-:Y:S01]  /*4e80*/  UMOV UR38, UR9 ;  /* 0x0000000900267c82 */ /* 0x000fe20008000000 */
[----:B------:R-:W1:Y:S01]  /*4e90*/  LDCU.64 UR22, c[0x0][0xb28] ;  /* 0x00016500ff1677ac */ /* 0x000e620008000a00 */
[----:B------:R-:W-:-:S02]  /*4ea0*/  UISETP.NE.AND UP6, UPT, UR15, 0x1, UPT ;  /* 0x000000010f00788c */ /* 0x000fc4000bfc5270 */
[----:B------:R-:W-:Y:S02]  /*4eb0*/  UISETP.NE.AND UP5, UPT, UR34, 0x1, UPT ;  /* 0x000000012200788c */ /* 0x000fe4000bfa5270 */
[----:B------:R-:W-:Y:S02]  /*4ec0*/  USHF.R.U32.HI UR39, URZ, UR33, UR6 ;  /* 0x00000021ff277299 */ /* 0x000fe40008011606 */
[----:B------:R-:W-:Y:S02]  /*4ed0*/  USHF.R.U32.HI UR38, URZ, UR40, UR38 ;  /* 0x00000028ff267299 */ /* 0x000fe40008011626 */
[----:B------:R-:W-:Y:S01]  /*4ee0*/  UISETP.NE.AND UP2, UPT, UR4, 0x1, UPT ;  /* 0x000000010400788c */ /* 0x000fe2000bf45270 */
[----:B------:R-:W-:-:S10]  /*4ef0*/  UMOV UR12, URZ ;  /* 0x000000ff000c7c82 */ /* 0x000fd40008000000 */
.L_x_107:
[C---:B------:R-:W-:Y:S02]  /*4f00*/  LEA R12, R14.reuse, UR29, 0x3 ;  /* 0x0000001d0e0c7c11 */ /* 0x040fe4000f8e18ff */
[----:B------:R-:W-:Y:S02]  /*4f10*/  SHF.L.U32 R9, R13, 0x1f, RZ ;  /* 0x0000001f0d097819 */ /* 0x000fe400000006ff */
[----:B------:R-:W-:Y:S02]  /*4f20*/  LEA R10, R14, UR29, 0x4 ;  /* 0x0000001d0e0a7c11 */ /* 0x000fe4000f8e20ff */
[----:B------:R-:W2:Y:S02]  /*4f30*/  SYNCS.PHASECHK.TRANS64.TRYWAIT P0, [R12+URZ+0x140], R9 ;  /* 0x000140090c0075a7 */ /* 0x000ea400080011ff */
[----:B--2-4-:R-:W-:Y:S05]  /*4f40*/  @!P0 BRA `(.L_x_99) ;  /* 0x00000044000c8947 */ /* 0x014fea0003800000 */
.L_x_200:
[----:B--2---:R-:W2:Y:S01]  /*4f50*/  LDS.128 R8, [R10+0x1d0] ;  /* 0x0001d0000a087984 */ /* 0x004ea20000000c00 */
[----:B------:R-:W-:Y:S01]  /*4f60*/  UISETP.GE.AND UP0, UPT, UR42, 0x1, UPT ;  /* 0x000000012a00788c */ /* 0x000fe2000bf06270 */
[----:B------:R-:W-:Y:S01]  /*4f70*/  @!PT LDS RZ, [RZ] ;  /* 0x00000000fffff984 */ /* 0x000fe20000000800 */
[----:B------:R-:W-:Y:S01]  /*4f80*/  @!PT LDS RZ, [RZ] ;  /* 0x00000000fffff984 */ /* 0x000fe20000000800 */
[----:B------:R-:W-:Y:S01]  /*4f90*/  @!PT LDS RZ, [RZ] ;  /* 0x00000000fffff984 */ /* 0x000fe20000000800 */
[----:B------:R-:W-:Y:S01]  /*4fa0*/  @!PT LDS RZ, [RZ] ;  /* 0x00000000fffff984 */ /* 0x000fe20000000800 */
[----:B------:R4:W-:Y:S06]  /*4fb0*/  MEMBAR.ALL.CTA ;  /* 0x0000000000007992 */ /* 0x0009ec0000008000 */
[----:B----4-:R-:W4:Y:S01]  /*4fc0*/  FENCE.VIEW.ASYNC.S ;  /* 0x00000000000073c6 */ /* 0x010f220000000000 */
[----:B--2---:R-:W-:Y:S11]  /*4fd0*/  LOP3.LUT P0, RZ, R10, 0x1, RZ, 0xc0, !PT ;  /* 0x000000010aff7812 */ /* 0x004ff6000780c0ff */
[----:B------:R-:W-:Y:S02]  /*4fe0*/  @!UPT UIADD3 URZ, UPT, UPT, URZ, URZ, URZ ;  /* 0x000000fffffff290 */ /* 0x000fe4000fffe0ff */
[----:B----4-:R-:W-:Y:S01]  /*4ff0*/  VOTEU.ANY UP1, P0 ;  /* 0x0000000000ff7886 */ /* 0x010fe20000020100 */
[----:B------:R-:W-:Y:S11]  /*5000*/  PLOP3.LUT P0, PT, PT, PT, UP1, 0x80, 0x8 ;  /* 0x000000000008781c */ /* 0x000ff60003f0f018 */
[----:B------:R-:W-:Y:S02]  /*5010*/  @!UPT UIADD3 URZ, UPT, UPT, URZ, URZ, URZ ;  /* 0x000000fffffff290 */ /* 0x000fe4000fffe0ff */
[----:B------:R-:W-:Y:S02]  /*5020*/  @P0 SHF.R.U32.HI R0, RZ, 0x10, R9 ;  /* 0x00000010ff000819 */ /* 0x000fe40000011609 */
[----:B------:R-:W-:Y:S02]  /*5030*/  @P0 MOV R6, R8 ;  /* 0x0000000800060202 */ /* 0x000fe40000000f00 */
[----:B------:R-:W-:Y:S01]  /*5040*/  @P0 R2UR UR4, R0 ;  /* 0x00000000000402ca */ /* 0x000fe200000e0000 */
[----:B------:R-:W-:Y:S01]  /*5050*/  VIADD R0, R12, 0x150 ;  /* 0x000001500c007836 */ /* 0x000fe20000000000 */
[----:B------:R-:W-:Y:S02]  /*5060*/  @P0 LOP3.LUT R8, R9, 0xffff, RZ, 0xc0, !PT ;  /* 0x0000ffff09080812 */ /* 0x000fe400078ec0ff */
[----:B------:R-:W-:Y:S02]  /*5070*/  @P0 R2UR UR6, R6 ;  /* 0x00000000060602ca */ /* 0x000fe400000e0000 */
[----:B------:R-:W-:Y:S02]  /*5080*/  PRMT R0, RZ, 0x654, R0 ;  /* 0x00000654ff007816 */ /* 0x000fe40000000000 */
[----:B------:R-:W-:Y:S02]  /*5090*/  @P0 R2UR UR5, R8 ;  /* 0x00000000080502ca */ /* 0x000fe400000e0000 */
[----:B------:R2:W-:Y:S03]  /*50a0*/  SYNCS.ARRIVE.TRANS64.RED.A1T0 RZ, [R0+URZ], RZ ;  /* 0x000000ff00ff79a7 */ /* 0x0005e600081004ff */
[----:B------:R-:W-:Y:S04]  /*50b0*/  @UP1 UMOV UR30, UR4 ;  /* 0x00000004001e1c82 */ /* 0x000fe80008000000 */
[----:B------:R-:W-:Y:S04]  /*50c0*/  @UP1 UMOV UR14, UR6 ;  /* 0x00000006000e1c82 */ /* 0x000fe80008000000 */
[----:B------:R-:W-:Y:S01]  /*50d0*/  @UP1 UMOV UR13, UR5 ;  /* 0x00000005000d1c82 */ /* 0x000fe20008000000 */
[----:B------:R-:W-:Y:S05]  /*50e0*/  BRA.U !UP0, `(.L_x_100) ;  /* 0x0000000108a47547 */ /* 0x000fea000b800000 */
[----:B------:R-:W-:Y:S02]  /*50f0*/  UIMAD.WIDE.U32 UR8, UR13, UR35, URZ ;  /* 0x000000230d0872a5 */ /* 0x000fe4000f8e00ff */
[----:B------:R-:W-:Y:S02]  /*5100*/  UIMAD.WIDE.U32 UR10, UR14, UR32, URZ ;  /* 0x000000200e0a72a5 */ /* 0x000fe4000f8e00ff */
[----:B------:R-:W-:Y:S02]  /*5110*/  USEL UR4, UR31, UR38, !UP5 ;  /* 0x000000261f047287 */ /* 0x000fe4000e800000 */
[----:B------:R-:W-:Y:S02]  /*5120*/  USEL UR7, UR37, UR39, !UP6 ;  /* 0x0000002725077287 */ /* 0x000fe4000f000000 */
[----:B-1----:R-:W-:Y:S02]  /*5130*/  UIMAD.WIDE.U32 UR16, UR4, UR22, URZ ;  /* 0x00000016041072a5 */ /* 0x002fe4000f8e00ff */
[----:B------:R-:W-:Y:S01]  /*5140*/  UIMAD.WIDE.U32 UR18, UR7, UR22, URZ ;  /* 0x00000016071272a5 */ /* 0x000fe2000f8e00ff */
[----:B------:R-:W-:Y:S02]  /*5150*/  UMOV UR5, UR9 ;  /* 0x0000000900057c82 */ /* 0x000fe40008000000 */
[----:B------:R-:W-:Y:S03]  /*5160*/  USHF.R.U32.HI UR6, URZ, UR40, UR5 ;  /* 0x00000028ff067299 */ /* 0x000fe60008011605 */
[----:B------:R-:W-:Y:S01]  /*5170*/  UMOV UR5, UR11 ;  /* 0x0000000b00057c82 */ /* 0x000fe20008000000 */
[----:B------:R-:W-:Y:S02]  /*5180*/  USEL UR6, UR13, UR6, !UP5 ;  /* 0x000000060d067287 */ /* 0x000fe4000e800000 */
[----:B------:R-:W-:Y:S02]  /*5190*/  USHF.R.U32.HI UR8, URZ, UR33, UR5 ;  /* 0x00000021ff087299 */ /* 0x000fe40008011605 */
[----:B------:R-:W-:Y:S01]  /*51a0*/  UIMAD.WIDE.U32 UR10, UR6, UR22, URZ ;  /* 0x00000016060a72a5 */ /* 0x000fe2000f8e00ff */
[----:B------:R-:W-:Y:S02]  /*51b0*/  UMOV UR5, UR17 ;  /* 0x0000001100057c82 */ /* 0x000fe40008000000 */
[----:B------:R-:W-:Y:S03]  /*51c0*/  @UP4 USHF.R.U32.HI UR4, URZ, UR23, UR5 ;  /* 0x00000017ff044299 */ /* 0x000fe60008011605 */
[----:B------:R-:W-:Y:S01]  /*51d0*/  UMOV UR5, UR19 ;  /* 0x0000001300057c82 */ /* 0x000fe20008000000 */
[----:B------:R-:W-:Y:S02]  /*51e0*/  UIMAD UR4, UR42, UR4, URZ ;  /* 0x000000042a0472a4 */ /* 0x000fe4000f8e02ff */
[----:B------:R-:W-:Y:S02]  /*51f0*/  @UP4 USHF.R.U32.HI UR7, URZ, UR23, UR5 ;  /* 0x00000017ff074299 */ /* 0x000fe40008011605 */
[----:B------:R-:W-:Y:S02]  /*5200*/  USEL UR5, UR14, UR8, !UP6 ;  /* 0x000000080e057287 */ /* 0x000fe4000f000000 */
[----:B------:R-:W-:Y:S02]  /*5210*/  UIMAD UR8, UR42, UR7, URZ ;  /* 0x000000072a0872a4 */ /* 0x000fe4000f8e02ff */
[----:B------:R-:W-:Y:S03]  /*5220*/  UISETP.GE.AND UP0, UPT, UR6, UR4, UPT ;  /* 0x000000040600728c */ /* 0x000fe6000bf06270 */
[----:B------:R-:W-:Y:S01]  /*5230*/  UMOV UR4, UR11 ;  /* 0x0000000b00047c82 */ /* 0x000fe20008000000 */
[----:B------:R-:W-:Y:S02]  /*5240*/  UISETP.GE.OR UP0, UPT, UR5, UR8, UP0 ;  /* 0x000000080500728c */ /* 0x000fe40008706670 */
[----:B------:R-:W-:Y:S02]  /*5250*/  USHF.R.U32.HI UR4, URZ, UR23, UR4 ;  /* 0x00000017ff047299 */ /* 0x000fe40008011604 */
[----:B------:R-:W-:Y:S02]  /*5260*/  UIMAD.WIDE.U32 UR8, UR5, UR22, URZ ;  /* 0x00000016050872a5 */ /* 0x000fe4000f8e00ff */
[----:B------:R-:W-:Y:S04]  /*5270*/  USEL UR10, UR6, UR4, !UP4 ;  /* 0x00000004060a7287 */ /* 0x000fe8000e000000 */
[----:B------:R-:W-:Y:S01]  /*5280*/  UIADD3 UR11, UPT, UPT, -UR10, URZ, URZ ;  /* 0x000000ff0a0b7290 */ /* 0x000fe2000fffe1ff */
[----:B------:R-:W-:Y:S02]  /*5290*/  @!UP0 UMOV UR4, UR9 ;  /* 0x0000000900048c82 */ /* 0x000fe40008000000 */
[----:B------:R-:W-:Y:S02]  /*52a0*/  @!UP0 USHF.R.U32.HI UR4, URZ, UR23, UR4 ;  /* 0x00000017ff048299 */ /* 0x000fe40008011604 */
[----:B------:R-:W-:Y:S02]  /*52b0*/  UIMAD UR8, UR42, UR11, UR6 ;  /* 0x0000000b2a0872a4 */ /* 0x000fe4000f8e0206 */
[----:B------:R-:W-:Y:S04]  /*52c0*/  @!UP0 USEL UR4, UR5, UR4, !UP4 ;  /* 0x0000000405048287 */ /* 0x000fe8000e000000 */
[----:B------:R-:W-:Y:S02]  /*52d0*/  @!UP0 UIMAD UR7, UR7, UR8, UR4 ;  /* 0x00000008070782a4 */ /* 0x000fe4000f8e0204 */
[----:B------:R-:W-:Y:S02]  /*52e0*/  @!UP0 UIADD3 UR9, UPT, UPT, UR10, -UR4, URZ ;  /* 0x800000040a098290 */ /* 0x000fe4000fffe0ff */
[----:B------:R-:W-:Y:S02]  /*52f0*/  UIADD3 UR8, UPT, UPT, -UR6, URZ, URZ ;  /* 0x000000ff06087290 */ /* 0x000fe4000fffe1ff */
[----:B------:R-:W-:Y:S02]  /*5300*/  UIADD3 UR4, UPT, UPT, -UR5, URZ, URZ ;  /* 0x000000ff05047290 */ /* 0x000fe4000fffe1ff */
[----:B------:R-:W-:Y:S03]  /*5310*/  @!UP0 UIMAD UR6, UR9, UR42, UR5 ;  /* 0x0000002a090682a4 */ /* 0x000fe6000f8e0205 */
[----:B------:R-:W-:Y:S01]  /*5320*/  @!UP0 UMOV UR5, UR7 ;  /* 0x0000000700058c82 */ /* 0x000fe20008000000 */
[----:B------:R-:W-:Y:S02]  /*5330*/  UIMAD UR7, UR15, UR4, UR14 ;  /* 0x000000040f0772a4 */ /* 0x000fe4000f8e020e */
[----:B------:R-:W-:Y:S02]  /*5340*/  UIMAD UR4, UR34, UR8, UR13 ;  /* 0x00000008220472a4 */ /* 0x000fe4000f8e020d */
[----:B------:R-:W-:Y:S02]  /*5350*/  UIMAD UR14, UR5, UR15, UR7 ;  /* 0x0000000f050e72a4 */ /* 0x000fe4000f8e0207 */
[----:B------:R-:W-:Y:S11]  /*5360*/  UIMAD UR13, UR6, UR34, UR4 ;  /* 0x00000022060d72a4 */ /* 0x000ff6000f8e0204 */
[----:B------:R-:W-:Y:S01]  /*5370*/  @!UPT UIADD3 URZ, UPT, UPT, URZ, URZ, URZ ;  /* 0x000000fffffff290 */ /* 0x000fe2000fffe0ff */
.L_x_100:
[----:B------:R-:W4:Y:S01]  /*5380*/  @!UP2 LDCU.128 UR8, c[0x0][0xb10] ;  /* 0x00016200ff08a7ac */ /* 0x000f220008000c00 */
[C---:B---3--:R-:W-:Y:S02]  /*5390*/  ISETP.NE.U32.AND P1, PT, R4.reuse, RZ, PT ;  /* 0x000000ff0400720c */ /* 0x048fe40003f25070 */
[----:B------:R-:W-:Y:S02]  /*53a0*/  ISETP.NE.U32.AND P0, PT, R4, RZ, PT ;  /* 0x000000ff0400720c */ /* 0x000fe40003f05070 */
[C---:B------:R-:W-:Y:S02]  /*53b0*/  ISETP.NE.AND.EX P1, PT, R5.reuse, RZ, PT, P1 ;  /* 0x000000ff0500720c */ /* 0x040fe40003f25310 */
[----:B------:R-:W-:Y:S01]  /*53c0*/  ISETP.NE.AND.EX P0, PT, R5, RZ, PT, P0 ;  /* 0x000000ff0500720c */ /* 0x000fe20003f05300 */
[----:B------:R-:W3:Y:S01]  /*53d0*/  @!UP2 LDCU UR5, c[0x0][0xb0c] ;  /* 0x00016180ff05a7ac */ /* 0x000ee20008000800 */
[----:B------:R-:W-:Y:S02]  /*53e0*/  USHF.L.U32 UR26, UR25, 0x6, URZ ;  /* 0x00000006191a7899 */ /* 0x000fe400080006ff */
[----:B------:R-:W-:Y:S02]  /*53f0*/  USHF.L.U32 UR27, UR20, 0x6, URZ ;  /* 0x00000006141b7899 */ /* 0x000fe400080006ff */
[----:B----4-:R-:W-:Y:S07]  /*5400*/  UIMAD.WIDE.U32 UR6, UR14, UR8, URZ ;  /* 0x000000080e0672a5 */ /* 0x010fee000f8e00ff */
[----:B------:R-:W-:Y:S01]  /*5410*/  @!UP2 UMOV UR4, UR7 ;  /* 0x000000070004ac82 */ /* 0x000fe20008000000 */
[----:B---3--:R-:W-:Y:S02]  /*5420*/  @!UP2 UISETP.NE.AND UP0, UPT, UR5, 0x1, UPT ;  /* 0x000000010500a88c */ /* 0x008fe4000bf05270 */
[----:B------:R-:W-:Y:S02]  /*5430*/  @!UP2 USHF.R.U32.HI UR4, URZ, UR9, UR4 ;  /* 0x00000009ff04a299 */ /* 0x000fe40008011604 */
[----:B------:R-:W-:Y:S02]  /*5440*/  UIMAD.WIDE.U32 UR6, UR13, UR11, URZ ;  /* 0x0000000b0d0672a5 */ /* 0x000fe4000f8e00ff */
[----:B------:R-:W-:Y:S02]  /*5450*/  @!UP2 USEL UR8, UR14, UR4, !UP0 ;  /* 0x000000040e08a287 */ /* 0x000fe4000c000000 */
[----:B------:R-:W-:Y:S03]  /*5460*/  @!UP2 UISETP.NE.AND UP0, UPT, UR10, 0x1, UPT ;  /* 0x000000010a00a88c */ /* 0x000fe6000bf05270 */
[----:B------:R-:W-:Y:S02]  /*5470*/  @!UP2 UMOV UR6, UR7 ;  /* 0x000000070006ac82 */ /* 0x000fe40008000000 */
[----:B------:R-:W3:Y:S02]  /*5480*/  @!UP2 LDCU UR4, c[0x0][0xb20] ;  /* 0x00016400ff04a7ac */ /* 0x000ee40008000800 */
[----:B---3--:R-:W-:Y:S04]  /*5490*/  @!UP2 USHF.R.U32.HI UR6, URZ, UR4, UR6 ;  /* 0x00000004ff06a299 */ /* 0x008fe80008011606 */
[----:B------:R-:W-:Y:S04]  /*54a0*/  @!UP2 USEL UR6, UR13, UR6, !UP0 ;  /* 0x000000060d06a287 */ /* 0x000fe8000c000000 */
[----:B------:R-:W-:Y:S02]  /*54b0*/  @!UP2 UIADD3 UR4, UPT, UPT, -UR8, UR6, URZ ;  /* 0x000000060804a290 */ /* 0x000fe4000fffe1ff */
[----:B------:R-:W-:Y:S02]  /*54c0*/  @!UP2 UIADD3 UR6, UPT, UPT, UR8, -UR6, URZ ;  /* 0x800000060806a290 */ /* 0x000fe4000fffe0ff */
[----:B------:R-:W-:Y:S02]  /*54d0*/  @!UP2 UIMAD UR14, UR4, UR5, UR14 ;  /* 0x00000005040ea2a4 */ /* 0x000fe4000f8e020e */
[----:B------:R-:W-:Y:S01]  /*54e0*/  @!UP2 UIMAD UR13, UR6, UR10, UR13 ;  /* 0x0000000a060da2a4 */ /* 0x000fe2000f8e020d */
[----:B------:R-:W-:Y:S11]  /*54f0*/  BRA.U UP3, `(.L_x_101) ;  /* 0x0000000103107547 */ /* 0x000ff6000b800000 */
[----:B--2---:R-:W-:Y:S04]  /*5500*/  MOV R0, UR43 ;  /* 0x0000002b00007c02 */ /* 0x004fe80008000f00 */
[----:B------:R-:W-:Y:S04]  /*5510*/  SHF.L.U32 R9, R0, 0x1f, RZ ;  /* 0x0000001f00097819 */ /* 0x000fe800000006ff */
[----:B------:R-:W2:Y:S02]  /*5520*/  SYNCS.PHASECHK.TRANS64.TRYWAIT P2, [UR29+0x138], R9 ;  /* 0x00013809ff0075a7 */ /* 0x000ea4000804111d */
[----:B--2---:R-:W-:Y:S05]  /*5530*/  @!P2 BRA `(.L_x_102) ;  /* 0x0000003c00a4a947 */ /* 0x004fea0003800000 */
.L_x_101:
[----:B------:R-:W-:Y:S05]  /*5540*/  @!P1 BRA `(.L_x_103) ;  /* 0x0000000000309947 */ /* 0x000fea0003800000 */
[----:B------:R-:W-:Y:S01]  /*5550*/  ISETP.NE.U32.AND P1, PT, R2, RZ, PT ;  /* 0x000000ff0200720c */ /* 0x000fe20003f25070 */
[----:B------:R-:W3:Y:S01]  /*5560*/  LDCU.64 UR4, c[0x0][0x358] ;  /* 0x00006b00ff0477ac */ /* 0x000ee20008000a00 */
[----:B------:R-:W-:Y:S02]  /*5570*/  IMAD.MOV.U32 R56, RZ, RZ, 0x1 ;  /* 0x00000001ff387424 */ /* 0x000fe400078e00ff */
[----:B------:R-:W-:Y:S11]  /*5580*/  ISETP.NE.AND.EX P1, PT, R3, RZ, PT, P1 ;  /* 0x000000ff0300720c */ /* 0x000ff60003f25310 */
[----:B------:R-:W-:Y:S02]  /*5590*/  @!UPT UIADD3 URZ, UPT, UPT, URZ, URZ, URZ ;  /* 0x000000fffffff290 */ /* 0x000fe4000fffe0ff */
[----:B--2---:R-:W2:Y:S01]  /*55a0*/  @P1 LDC.64 R8, c[0x0][0x888] ;  /* 0x00022200ff081b82 */ /* 0x004ea20000000a00 */
[----:B------:R-:W-:Y:S04]  /*55b0*/  @P1 IMAD R0, R4, UR36, RZ ;  /* 0x0000002404001c24 */ /* 0x000fe8000f8e02ff */
[----:B--2---:R-:W-:Y:S04]  /*55c0*/  @P1 IMAD.WIDE R8, R0, 0x4, R8 ;  /* 0x0000000400081825 */ /* 0x004fe800078e0208 */
[----:B------:R-:W-:Y:S01]  /*55d0*/  HFMA2 R0, -RZ, RZ, 0, 5.9604644775390625e-08 ;  /* 0x00000001ff007431 */ /* 0x000fe200000001ff */
[----:B---3-5:R3:W5:Y:S04]  /*55e0*/  @P1 LDG.E R27, desc[UR4][R8.64] ;  /* 0x00000004081b1981 */ /* 0x028768000c1e1900 */
[----:B------:R-:W-:Y:S01]  /*55f0*/  @!P1 PRMT R56, R0, 0x7610, R56 ;  /* 0x0000761000389816 */ /* 0x000fe20000000038 */
[----:B---3--:R-:W4:Y:S06]  /*5600*/  @!P1 LDC R27, c[0x0][0x880] ;  /* 0x00022000ff1b9b82 */ /* 0x008f2c0000000800 */
.L_x_103:
[----:B----45:R-:W-:Y:S01]  /*5610*/  @!P0 FSETP.EQ.AND P1, PT, R27, RZ, PT ;  /* 0x000000ff1b00820b */ /* 0x030fe20003f22000 */
[----:B------:R-:W-:Y:S01]  /*5620*/  @!UPT UIADD3 URZ, UPT, UPT, URZ, URZ, URZ ;  /* 0x000000fffffff290 */ /* 0x000fe2000fffe0ff */
[----:B------:R-:W-:Y:S11]  /*5630*/  @!P0 BRA `(.L_x_104) ;  /* 0x0000000000188947 */ /* 0x000ff60003800000 */
[----:B------:R-:W-:Y:S02]  /*5640*/  LOP3.LUT P0, RZ, R56, 0xff, RZ, 0xc0, !PT ;  /* 0x000000ff38ff7812 */ /* 0x000fe4000780c0ff */
[----:B------:R-:W-:Y:S04]  /*5650*/  ISETP.NE.U32.AND P1, PT, R2, RZ, PT ;  /* 0x000000ff0200720c */ /* 0x000fe80003f25070 */
[----:B------:R-:W-:Y:S04]  /*5660*/  ISETP.NE.AND.EX P1, PT, R3, RZ, PT, P1 ;  /* 0x000000ff0300720c */ /* 0x000fe80003f25310 */
[----:B------:R-:W-:Y:S03]  /*5670*/  PLOP3.LUT P1, PT, P1, PT, PT, 0x8, 0x80 ;  /* 0x000000000080781c */ /* 0x000fe60000f2e170 */
[----:B------:R-:W-:Y:S11]  /*5680*/  @P0 FSETP.EQ.AND P1, PT, R27, RZ, PT ;  /* 0x000000ff1b00020b */ /* 0x000ff60003f22000 */
[----:B------:R-:W-:Y:S02]  /*5690*/  @!UPT UIADD3 URZ, UPT, UPT, URZ, URZ, URZ ;  /* 0x000000fffffff290 */ /* 0x000fe4000fffe0ff */
.L_x_104:
[----:B------:R-:W-:Y:S01]  /*56a0*/  ULEA UR4, UR12, UR29, 0x3 ;  /* 0x0000001d0c047291 */ /* 0x000fe2000f8e18ff */
[----:B--2---:R-:W-:Y:S02]  /*56b0*/  SHF.L.U32 R9, R15, 0x1f, RZ ;  /* 0x0000001f0f097819 */ /* 0x004fe400000006ff */
[----:B------:R-:W-:Y:S04]  /*56c0*/  ELECT P0, URZ, PT ;  /* 0x0000000000ff782f */ /* 0x000fe80003800000 */
[----:B------:R-:W-:Y:S02]  /*56d0*/  PLOP3.LUT P1, PT, P1, P0, PT, 0xf2, 0x2f ;  /* 0x00000000002f781c */ /* 0x000fe40000f21e72 */
[----:B------:R-:W2:Y:S11]  /*56e0*/  SYNCS.PHASECHK.TRANS64.TRYWAIT P2, [UR4+0x118], R9 ;  /* 0x00011809ff0075a7 */ /* 0x000eb60008041104 */
[----:B------:R-:W-:Y:S05]  /*56f0*/  @!P1 IADD3 R8, P0, PT, R16, 0x580, RZ ;  /* 0x0000058010089810 */ /* 0x000fea0007f1e0ff */
[----:B------:R-:W-:Y:S01]  /*5700*/  @!P1 IMAD.X R6, RZ, RZ, R17, P0 ;  /* 0x000000ffff069224 */ /* 0x000fe200000e0611 */
[----:B--2---:R-:W-:Y:S07]  /*5710*/  @!P2 BRA `(.L_x_105) ;  /* 0x0000003c0044a947 */ /* 0x004fee0003800000 */
.L_x_203:
[----:B------:R-:W3:Y:S01]  /*5720*/  S2UR UR11, SR_CgaCtaId ;  /* 0x00000000000b79c3 */ /* 0x000ee20000008800 */
[----:B------:R-:W-:Y:S01]  /*5730*/  @!P1 R2UR UR6, R6 ;  /* 0x00000000060692ca */ /* 0x000fe200000e0000 */
[----:B------:R-:W-:Y:S01]  /*5740*/  UIADD3 UR5, UPT, UPT, UR12, 0x1, URZ ;  /* 0x000000010c057890 */ /* 0x000fe2000fffe0ff */
[----:B------:R-:W-:Y:S01]  /*5750*/  @!P1 R2UR UR7, R8 ;  /* 0x00000000080792ca */ /* 0x000fe200000e0000 */
[----:B------:R-:W-:Y:S01]  /*5760*/  UIADD3 UR25, UPT, UPT, UR4, 0x100, URZ ;  /* 0x0000010004197890 */ /* 0x000fe2000fffe0ff */
[----:B--2---:R-:W-:Y:S01]  /*5770*/  @!P1 IMAD.MOV.U32 R0, RZ, RZ, 0x2000 ;  /* 0x00002000ff009424 */ /* 0x004fe200078e00ff */
[----:B------:R-:W-:Y:S01]  /*5780*/  UISETP.NE.AND UP0, UPT, UR5, 0x3, UPT ;  /* 0x000000030500788c */ /* 0x000fe2000bf05270 */
[----:B------:R-:W-:Y:S01]  /*5790*/  VIADD R14, R14, 0x1 ;  /* 0x000000010e0e7836 */ /* 0x000fe20000000000 */
[----:B------:R-:W-:Y:S01]  /*57a0*/  UMOV UR18, 0x0 ;  /* 0x0000000000127882 */ /* 0x000fe20000000000 */
[----:B------:R-:W-:Y:S01]  /*57b0*/  UMOV UR19, 0x10000000 ;  /* 0x1000000000137882 */ /* 0x000fe20000000000 */
[----:B------:R-:W-:Y:S02]  /*57c0*/  USEL UR21, UR5, URZ, UP0 ;  /* 0x000000ff05157287 */ /* 0x000fe40008000000 */
[----:B------:R-:W-:Y:S02]  /*57d0*/  USEL UR9, URZ, 0x1, UP0 ;  /* 0x00000001ff097887 */ /* 0x000fe40008000000 */
[----:B------:R-:W-:Y:S01]  /*57e0*/  VOTEU.ALL UP0, P1 ;  /* 0x0000000000ff7886 */ /* 0x000fe20000800000 */
[----:B------:R-:W-:Y:S01]  /*57f0*/  IMAD.U32 R9, RZ, RZ, UR6 ;  /* 0x00000006ff097e24 */ /* 0x000fe2000f8e00ff */
[----:B------:R-:W-:Y:S01]  /*5800*/  UMOV UR28, UR36 ;  /* 0x00000024001c7c82 */ /* 0x000fe20008000000 */
[----:B------:R-:W-:Y:S01]  /*5810*/  IMAD.U32 R8, RZ, RZ, UR7 ;  /* 0x00000007ff087e24 */ /* 0x000fe2000f8e00ff */
[----:B------:R-:W-:Y:S01]  /*5820*/  LOP3.LUT R15, R15, UR9, RZ, 0x3c, !PT ;  /* 0x000000090f0f7c12 */ /* 0x000fe2000f8e3cff */
[----:B------:R-:W-:Y:S01]  /*5830*/  @!UP0 ULEA UR5, UR12, UR29, 0xd ;  /* 0x0000001d0c058291 */ /* 0x000fe2000f8e68ff */
[----:B------:R-:W-:Y:S01]  /*5840*/  @!P1 R2UR UR7, R9 ;  /* 0x00000000090792ca */ /* 0x000fe200000e0000 */
[----:B------:R-:W-:Y:S01]  /*5850*/  @!UP0 UIADD3 UR10, UPT, UPT, UR26, 0x20, URZ ;  /* 0x000000201a0a8890 */ /* 0x000fe2000fffe0ff */
[----:B------:R-:W-:Y:S01]  /*5860*/  @!P1 R2UR UR6, R8 ;  /* 0x00000000080692ca */ /* 0x000fe200000e0000 */
[----:B------:R-:W-:Y:S01]  /*5870*/  @!UP0 UIADD3 UR24, UPT, UPT, UR5, 0x200, URZ ;  /* 0x0000020005188890 */ /* 0x000fe2000fffe0ff */
[----:B------:R-:W-:Y:S01]  /*5880*/  SHF.L.U32 R6, R15, 0x1f, RZ ;  /* 0x0000001f0f067819 */ /* 0x000fe200000006ff */
[----:B------:R-:W-:Y:S01]  /*5890*/  @!UP0 UIADD3 UR8, UPT, UPT, UR5, 0x1200, URZ ;  /* 0x0000120005088890 */ /* 0x000fe2000fffe0ff */
[----:B------:R-:W-:Y:S01]  /*58a0*/  VOTEU.ALL UP0, P1 ;  /* 0x0000000000ff7886 */ /* 0x000fe20000800000 */
[----:B---3--:R-:W-:Y:S01]  /*58b0*/  UPRMT UR16, UR11, 0x654, UR25 ;  /* 0x000006540b107896 */ /* 0x008fe20008000019 */
[----:B------:R-:W-:Y:S02]  /*58c0*/  UMOV UR12, UR36 ;  /* 0x00000024000c7c82 */ /* 0x000fe40008000000 */
[----:B------:R-:W-:Y:S01]  /*58d0*/  UMOV UR11, UR27 ;  /* 0x0000001b000b7c82 */ /* 0x000fe20008000000 */
[----:B------:R-:W-:Y:S01]  /*58e0*/  UMOV UR9, UR25 ;  /* 0x0000001900097c82 */ /* 0x000fe20008000000 */
[----:B------:R-:W-:Y:S03]  /*58f0*/  ULEA UR5, UR21, UR29, 0x3 ;  /* 0x0000001d15057291 */ /* 0x000fe6000f8e18ff */
[----:B------:R2:W-:Y:S01]  /*5900*/  @!UP0 UTMALDG.3D [UR24], [UR6], desc[UR18] ;  /* 0x00001218060085b4 */ /* 0x0005e20008011000 */
[----:B------:R-:W-:Y:S05]  /*5910*/  VOTEU.ALL UP0, P1 ;  /* 0x0000000000ff7886 */ /* 0x000fea0000800000 */
[----:B------:R2:W-:Y:S01]  /*5920*/  @!UP0 UTMALDG.3D [UR8], [UR6], desc[UR18] ;  /* 0x00001208060085b4 */ /* 0x0005e20008011000 */
[----:B------:R2:W-:Y:S01]  /*5930*/  @!P1 SYNCS.ARRIVE.TRANS64.RED.A0TR RZ, [UR4+0x100], R0 ;  /* 0x00010000ffff99a7 */ /* 0x0005e20008300404 */
[----:B------:R-:W-:Y:S01]  /*5940*/  SYNCS.ARRIVE.TRANS64.RED.A1T0 RZ, [UR16], RZ ;  /* 0x000000ffffff79a7 */ /* 0x000fe20008100410 */
[----:B------:R-:W3:Y:S02]  /*5950*/  SYNCS.PHASECHK.TRANS64.TRYWAIT P0, [UR5+0x118], R6 ;  /* 0x00011806ff0075a7 */ /* 0x000ee40008001105 */
[----:B--23--:R-:W-:Y:S05]  /*5960*/  @!P0 BRA `(.L_x_106) ;  /* 0x0000003800c88947 */ /* 0x00cfea0003800000 */
.L_x_205:
[----:B------:R-:W-:Y:S01]  /*5970*/  UIADD3 UR17, UPT, UPT, UR5, 0x100, URZ ;  /* 0x0000010005117890 */ /* 0x000fe2000fffe0ff */
[----:B--2---:R-:W-:Y:S01]  /*5980*/  @!P1 IADD3 R6, P0, PT, R16, 0x580, RZ ;  /* 0x0000058010069810 */ /* 0x004fe20007f1e0ff */
[----:B------:R-:W-:Y:S01]  /*5990*/  UPLOP3.LUT UP3, UPT, UPT, UPT, UPT, 0x80, 0x8 ;  /* 0x000000000008789c */ /* 0x000fe20003f6f070 */
[----:B------:R-:W2:Y:S01]  /*59a0*/  S2UR UR9, SR_CgaCtaId ;  /* 0x00000000000979c3 */ /* 0x000ea20000008800 */
[----:B------:R-:W-:Y:S01]  /*59b0*/  UMOV UR24, 0x0 ;  /* 0x0000000000187882 */ /* 0x000fe20000000000 */
[----:B------:R-:W-:Y:S01]  /*59c0*/  @!P1 R2UR UR6, R6 ;  /* 0x00000000060692ca */ /* 0x000fe200000e0000 */
[----:B------:R-:W-:Y:S01]  /*59d0*/  @!P1 IMAD.X R0, RZ, RZ, R17, P0 ;  /* 0x000000ffff009224 */ /* 0x000fe200000e0611 */
[----:B------:R-:W-:Y:S01]  /*59e0*/  UMOV UR25, 0x10000000 ;  /* 0x1000000000197882 */ /* 0x000fe20000000000 */
[----:B------:R-:W-:Y:S01]  /*59f0*/  UMOV UR19, UR27 ;  /* 0x0000001b00137c82 */ /* 0x000fe20008000000 */
[----:B------:R-:W-:Y:S01]  /*5a00*/  UMOV UR20, UR36 ;  /* 0x0000002400147c82 */ /* 0x000fe20008000000 */
[----:B------:R-:W-:Y:S01]  /*5a10*/  UMOV UR11, UR27 ;  /* 0x0000001b000b7c82 */ /* 0x000fe20008000000 */
[----:B------:R-:W-:Y:S01]  /*5a20*/  @!P1 R2UR UR4, R0 ;  /* 0x00000000000492ca */ /* 0x000fe200000e0000 */
[----:B------:R-:W-:Y:S01]  /*5a30*/  UMOV UR12, UR36 ;  /* 0x00000024000c7c82 */ /* 0x000fe20008000000 */
[----:B------:R-:W-:Y:S01]  /*5a40*/  VOTEU.ALL UP0, P1 ;  /* 0x0000000000ff7886 */ /* 0x000fe20000800000 */
[----:B------:R-:W-:Y:S01]  /*5a50*/  R2UR UR28, R58 ;  /* 0x000000003a1c72ca */ /* 0x000fe200000e0000 */
[----:B------:R-:W-:Y:S01]  /*5a60*/  UMOV UR36, UR30 ;  /* 0x0000001e00247c82 */ /* 0x000fe20008000000 */
[C---:B------:R-:W-:Y:S02]  /*5a70*/  ISETP.NE.AND P0, PT, R14.reuse, 0x2, PT ;  /* 0x000000020e00780c */ /* 0x040fe40003f05270 */
[----:B------:R-:W-:Y:S01]  /*5a80*/  @!UP0 UIADD3 UR18, UPT, UPT, UR26, 0x10, URZ ;  /* 0x000000101a128890 */ /* 0x000fe2000fffe0ff */
[----:B------:R-:W-:Y:S01]  /*5a90*/  IMAD.U32 R8, RZ, RZ, UR6 ;  /* 0x00000006ff087e24 */ /* 0x000fe2000f8e00ff */
[----:B------:R-:W-:Y:S01]  /*5aa0*/  @!UP0 UIADD3 UR10, UPT, UPT, UR26, 0x30, URZ ;  /* 0x000000301a0a8890 */ /* 0x000fe2000fffe0ff */
[----:B------:R-:W-:Y:S02]  /*5ab0*/  SEL R0, RZ, 0x1, P0 ;  /* 0x00000001ff007807 */ /* 0x000fe40000000000 */
[----:B------:R-:W-:Y:S01]  /*5ac0*/  SEL R14, R14, RZ, P0 ;  /* 0x000000ff0e0e7207 */ /* 0x000fe20000000000 */
[----:B------:R-:W-:Y:S01]  /*5ad0*/  IMAD.U32 R9, RZ, RZ, UR4 ;  /* 0x00000004ff097e24 */ /* 0x000fe2000f8e00ff */
[----:B------:R-:W-:Y:S01]  /*5ae0*/  @!P1 R2UR UR6, R8 ;  /* 0x00000000080692ca */ /* 0x000fe200000e0000 */
[----:B------:R-:W-:Y:S01]  /*5af0*/  @!UP0 ULEA UR4, UR21, UR29, 0xd ;  /* 0x0000001d15048291 */ /* 0x000fe2000f8e68ff */
[----:B------:R-:W-:Y:S02]  /*5b00*/  LOP3.LUT R13, R13, R0, RZ, 0x3c, !PT ;  /* 0x000000000d0d7212 */ /* 0x000fe400078e3cff */
[----:B------:R-:W-:Y:S01]  /*5b10*/  @!P1 R2UR UR7, R9 ;  /* 0x00000000090792ca */ /* 0x000fe200000e0000 */
[----:B------:R-:W-:Y:S02]  /*5b20*/  @!UP0 UIADD3 UR16, UPT, UPT, UR4, 0x200, URZ ;  /* 0x0000020004108890 */ /* 0x000fe4000fffe0ff */
[----:B------:R-:W-:Y:S01]  /*5b30*/  @!UP0 UIADD3 UR8, UPT, UPT, UR4, 0x1200, URZ ;  /* 0x0000120004088890 */ /* 0x000fe2000fffe0ff */
[----:B------:R-:W-:Y:S01]  /*5b40*/  VOTEU.ALL UP0, P1 ;  /* 0x0000000000ff7886 */ /* 0x000fe20000800000 */
[----:B--2---:R-:W-:Y:S03]  /*5b50*/  UPRMT UR4, UR9, 0x654, UR17 ;  /* 0x0000065409047896 */ /* 0x004fe60008000011 */
[----:B------:R-:W-:Y:S05]  /*5b60*/  UMOV UR9, UR17 ;  /* 0x0000001100097c82 */ /* 0x000fea0008000000 */
[----:B------:R2:W-:Y:S01]  /*5b70*/  @!UP0 UTMALDG.3D [UR16], [UR6], desc[UR24] ;  /* 0x00001810060085b4 */ /* 0x0005e20008011000 */
[----:B------:R-:W-:Y:S05]  /*5b80*/  VOTEU.ALL UP0, P1 ;  /* 0x0000000000ff7886 */ /* 0x000fea0000800000 */
[----:B------:R3:W-:Y:S01]  /*5b90*/  @!UP0 UTMALDG.3D [UR8], [UR6], desc[UR24] ;  /* 0x00001808060085b4 */ /* 0x0007e20008011000 */
[----:B------:R4:W-:Y:S01]  /*5ba0*/  @!P1 SYNCS.ARRIVE.TRANS64.RED.A0TR RZ, [UR5+0x100], R7 ;  /* 0x00010007ffff99a7 */ /* 0x0009e20008300405 */
[----:B------:R-:W-:Y:S01]  /*5bb0*/  SYNCS.ARRIVE.TRANS64.RED.A1T0 RZ, [UR4], RZ ;  /* 0x000000ffffff79a7 */ /* 0x000fe20008100404 */
[----:B------:R-:W-:Y:S04]  /*5bc0*/  UIADD3 UR4, UPT, UPT, UR21, 0x1, URZ ;  /* 0x0000000115047890 */ /* 0x000fe8000fffe0ff */
[----:B------:R-:W-:Y:S04]  /*5bd0*/  UISETP.NE.AND UP0, UPT, UR4, 0x3, UPT ;  /* 0x000000030400788c */ /* 0x000fe8000bf05270 */
[----:B------:R-:W-:Y:S02]  /*5be0*/  USEL UR5, URZ, 0x1, UP0 ;  /* 0x00000001ff057887 */ /* 0x000fe40008000000 */
[----:B--2---:R-:W-:Y:S04]  /*5bf0*/  UIADD3 UR20, UPT, UPT, UR14, UR28, URZ ;  /* 0x0000001c0e147290 */ /* 0x004fe8000fffe0ff */
[----:B------:R-:W-:Y:S01]  /*5c00*/  LOP3.LUT R15, R15, UR5, RZ, 0x3c, !PT ;  /* 0x000000050f0f7c12 */ /* 0x000fe2000f8e3cff */
[----:B---3--:R-:W-:Y:S02]  /*5c10*/  UIADD3 UR25, UPT, UPT, UR13, UR63, URZ ;  /* 0x0000003f0d197290 */ /* 0x008fe4000fffe0ff */
[----:B------:R-:W-:Y:S01]  /*5c20*/  USEL UR12, UR4, URZ, UP0 ;  /* 0x000000ff040c7287 */ /* 0x000fe20008000000 */
[----:B------:R-:W-:Y:S11]  /*5c30*/  BRA.U UP1, `(.L_x_107) ;  /* 0xfffffff101b07547 */ /* 0x000ff6000b83ffff */
[----:B------:R-:W-:Y:S01]  /*5c40*/  UIADD3 UR29, UPT, UPT, UR29, 0x118, URZ ;  /* 0x000001181d1d7890 */ /* 0x000fe2000fffe0ff */
[----:B------:R-:W-:-:S03]  /*5c50*/  SHF.L.U32 R3, R15, 0x1f, RZ ;  /* 0x0000001f0f037819 */ /* 0x000fc600000006ff */
[----:B------:R-:W-:-:S09]  /*5c60*/  ULEA UR4, UR12, UR29, 0x3 ;  /* 0x0000001d0c047291 */ /* 0x000fd2000f8e18ff */
[----:B------:R-:W2:Y:S02]  /*5c70*/  SYNCS.PHASECHK.TRANS64.TRYWAIT P0, [UR4], R3 ;  /* 0x00000003ff0075a7 */ /* 0x000ea40008001104 */
[----:B--2---:R-:W-:Y:S05]  /*5c80*/  @!P0 BRA `(.L_x_108) ;  /* 0x0000003800188947 */ /* 0x004fea0003800000 */
.L_x_207:
[----:B------:R-:W-:-:S04]  /*5c90*/  UIADD3 UR4, UPT, UPT, UR12, 0x1, URZ ;  /* 0x000000010c047890 */ /* 0x000fc8000fffe0ff */
[----:B------:R-:W-:-:S04]  /*5ca0*/  UISETP.NE.AND UP0, UPT, UR4, 0x3, UPT ;  /* 0x000000030400788c */ /* 0x000fc8000bf05270 */
[----:B------:R-:W-:Y:S02]  /*5cb0*/  USEL UR6, URZ, 0x1, UP0 ;  /* 0x00000001ff067887 */ /* 0x000fe40008000000 */
[----:B------:R-:W-:-:S04]  /*5cc0*/  USEL UR4, UR4, URZ, UP0 ;  /* 0x000000ff04047287 */ /* 0x000fc80008000000 */
[----:B------:R-:W-:Y:S01]  /*5cd0*/  ULEA UR5, UR4, UR29, 0x3 ;  /* 0x0000001d04057291 */ /* 0x000fe2000f8e18ff */
[----:B------:R-:W-:-:S04]  /*5ce0*/  LOP3.LUT R15, R15, UR6, RZ, 0x3c, !PT ;  /* 0x000000060f0f7c12 */ /* 0x000fc8000f8e3cff */
[----:B--2---:R-:W-:-:S04]  /*5cf0*/  SHF.L.U32 R3, R15, 0x1f, RZ ;  /* 0x0000001f0f037819 */ /* 0x004fc800000006ff */
[----:B------:R-:W2:Y:S02]  /*5d00*/  SYNCS.PHASECHK.TRANS64.TRYWAIT P0, [UR5], R3 ;  /* 0x00000003ff0075a7 */ /* 0x000ea40008001105 */
[----:B--2---:R-:W-:Y:S05]  /*5d10*/  @!P0 BRA `(.L_x_109) ;  /* 0x00000038000c8947 */ /* 0x004fea0003800000 */
.L_x_209:
[----:B------:R-:W-:-:S04]  /*5d20*/  UIADD3 UR4, UPT, UPT, UR4, 0x1, URZ ;  /* 0x0000000104047890 */ /* 0x000fc8000fffe0ff */
[----:B------:R-:W-:-:S04]  /*5d30*/  UISETP.NE.AND UP0, UPT, UR4, 0x3, UPT ;  /* 0x000000030400788c */ /* 0x000fc8000bf05270 */
[----:B------:R-:W-:Y:S02]  /*5d40*/  USEL UR5, URZ, 0x1, UP0 ;  /* 0x00000001ff057887 */ /* 0x000fe40008000000 */
[----:B------:R-:W-:-:S04]  /*5d50*/  USEL UR4, UR4, URZ, UP0 ;  /* 0x000000ff04047287 */ /* 0x000fc80008000000 */
[----:B------:R-:W-:Y:S01]  /*5d60*/  ULEA UR4, UR4, UR29, 0x3 ;  /* 0x0000001d04047291 */ /* 0x000fe2000f8e18ff */
[----:B--2---:R-:W-:-:S04]  /*5d70*/  LOP3.LUT R3, R15, UR5, RZ, 0x3c, !PT ;  /* 0x000000050f037c12 */ /* 0x004fc8000f8e3cff */
[----:B------:R-:W-:Y:S01]  /*5d80*/  SHF.L.U32 R3, R3, 0x1f, RZ ;  /* 0x0000001f03037819 */ /* 0x000fe200000006ff */
[----:B------:R-:W-:-:S07]  /*5d90*/  IMAD.U32 R0, RZ, RZ, UR4 ;  /* 0x00000004ff007e24 */ /* 0x000fce000f8e00ff */
.L_x_110:
[----:B--2---:R2:W3:Y:S02]  /*5da0*/  SYNCS.PHASECHK.TRANS64.TRYWAIT P0, [R0+URZ], R3 ;  /* 0x00000003000075a7 */ /* 0x0044e400080011ff */
[----:B---3--:R-:W-:Y:S05]  /*5db0*/  @!P0 NANOSLEEP.SYNCS 0x989680 ;  /* 0x009896800000895d */ /* 0x008fea0003900000 */
[----:B------:R-:W3:Y:S02]  /*5dc0*/  @!P0 SYNCS.PHASECHK.TRANS64 P0, [R0+URZ], R3 ;  /* 0x00000003000085a7 */ /* 0x000ee400080010ff */
[----:B-1-3--:R-:W-:Y:S05]  /*5dd0*/  @P0 EXIT ;  /* 0x000000000000094d */ /* 0x00afea0003800000 */
[----:B------:R-:W-:Y:S05]  /*5de0*/  BRA `(.L_x_110) ;  /* 0xfffffffc00ec7947 */ /* 0x000fea000383ffff */
.L_x_98:
[----:B------:R-:W-:-:S06]  /*5df0*/  UISETP.GE.AND UP0, UPT, UR13, 0x4, UPT ;  /* 0x000000040d00788c */ /* 0x000fcc000bf06270 */
[----:B------:R-:W-:-:S13]  /*5e00*/  PLOP3.LUT P0, PT, PT, PT, UP0, 0x80, 0x8 ;  /* 0x000000000008781c */ /* 0x000fda0003f0f008 */
[----:B------:R-:W-:Y:S05]  /*5e10*/  @!P0 EXIT ;  /* 0x000000000000894d */ /* 0x000fea0003800000 */
[----:B------:R-:W1:Y:S08]  /*5e20*/  S2UR UR4, SR_CgaCtaId ;  /* 0x00000000000479c3 */ /* 0x000e700000008800 */
[----:B------:R-:W-:Y:S01]  /*5e30*/  BAR.SYNC.DEFER_BLOCKING 0x6, 0xa0 ;  /* 0x0182800000007b1d */ /* 0x000fe20000010000 */
[C---:B------:R-:W-:Y:S01]  /*5e40*/  IMAD.SHL.U32 R3, R62.reuse, 0x10, RZ ;  /* 0x000000103e037824 */ /* 0x040fe200078e00ff */
[C---:B------:R-:W-:Y:S01]  /*5e50*/  LOP3.LUT R68, R62.reuse, 0x60, RZ, 0xc0, !PT ;  /* 0x000000603e447812 */ /* 0x040fe200078ec0ff */
[C---:B------:R-:W-:Y:S01]  /*5e60*/  IMAD.SHL.U32 R4, R57.reuse, 0x200000, RZ ;  /* 0x0020000039047824 */ /* 0x040fe200078e00ff */
[----:B------:R-:W-:Y:S01]  /*5e70*/  LOP3.LUT R63, R62, 0x2, RZ, 0xc0, !PT ;  /* 0x000000023e3f7812 */ /* 0x000fe200078ec0ff */
[----:B------:R-:W-:Y:S01]  /*5e80*/  IMAD.SHL.U32 R8, R57, 0x200, RZ ;  /* 0x0000020039087824 */ /* 0x000fe200078e00ff */
[----:B------:R-:W-:-:S02]  /*5e90*/  UMOV UR49, 0x400 ;  /* 0x0000040000317882 */ /* 0x000fc40000000000 */
[----:B------:R-:W2:Y:S01]  /*5ea0*/  LDC.64 R54, c[0x0][0x8b0] ;  /* 0x00022c00ff367b82 */ /* 0x000ea20000000a00 */
[C---:B------:R-:W-:Y:S01]  /*5eb0*/  LOP3.LUT R67, R3.reuse, 0x590, RZ, 0xc0, !PT ;  /* 0x0000059003437812 */ /* 0x040fe200078ec0ff */
[C---:B------:R-:W-:Y:S01]  /*5ec0*/  IMAD.SHL.U32 R2, R62.reuse, 0x2, RZ ;  /* 0x000000023e027824 */ /* 0x040fe200078e00ff */
[----:B------:R-:W-:Y:S01]  /*5ed0*/  LOP3.LUT R3, R3, 0x60, RZ, 0xc0, !PT ;  /* 0x0000006003037812 */ /* 0x000fe200078ec0ff */
[----:B------:R-:W-:Y:S01]  /*5ee0*/  IMAD.U32 R23, R62, 0x10000, RZ ;  /* 0x000100003e177824 */ /* 0x000fe200078e00ff */
[----:B------:R-:W-:Y:S01]  /*5ef0*/  LOP3.LUT R4, R4, 0x200000, RZ, 0xc0, !PT ;  /* 0x0020000004047812 */ /* 0x000fe200078ec0ff */
[----:B------:R-:W-:Y:S01]  /*5f00*/  IMAD.MOV.U32 R22, RZ, RZ, RZ ;  /* 0x000000ffff167224 */ /* 0x000fe200078e00ff */
[----:B------:R-:W-:Y:S01]  /*5f10*/  LOP3.LUT R62, R62, 0x4, RZ, 0xc0, !PT ;  /* 0x000000043e3e7812 */ /* 0x000fe200078ec0ff */
[----:B------:R-:W3:Y:S01]  /*5f20*/  LDC.64 R52, c[0x0][0x8a8] ;  /* 0x00022a00ff347b82 */ /* 0x000ee20000000a00 */
[----:B------:R-:W-:Y:S02]  /*5f30*/  LOP3.LUT R67, R67, 0x200, R8, 0xf8, !PT ;  /* 0x0000020043437812 */ /* 0x000fe400078ef808 */
[----:B------:R-:W-:-:S02]  /*5f40*/  CS2R R64, SRZ ;  /* 0x0000000000407805 */ /* 0x000fc4000001ff00 */
[----:B------:R-:W-:Y:S01]  /*5f50*/  LOP3.LUT R2, R3, 0xc, R2, 0xf8, !PT ;  /* 0x0000000c03027812 */ /* 0x000fe200078ef802 */
[----:B------:R-:W-:Y:S01]  /*5f60*/  IMAD.MOV.U32 R61, RZ, RZ, RZ ;  /* 0x000000ffff3d7224 */ /* 0x000fe200078e00ff */
[----:B------:R-:W-:Y:S01]  /*5f70*/  LOP3.LUT R23, R4, 0x400000, R23, 0xf8, !PT ;  /* 0x0040000004177812 */ /* 0x000fe200078ef817 */
[----:B------:R-:W-:Y:S01]  /*5f80*/  IMAD.MOV R63, RZ, RZ, -R63 ;  /* 0x000000ffff3f7224 */ /* 0x000fe200078e0a3f */
[----:B------:R-:W-:Y:S01]  /*5f90*/  IADD3 R66, PT, PT, -R62, 0x2, RZ ;  /* 0x000000023e427810 */ /* 0x000fe20007ffe1ff */
[----:B-1----:R-:W-:Y:S01]  /*5fa0*/  ULEA UR49, UR4, UR49, 0x18 ;  /* 0x0000003104317291 */ /* 0x002fe2000f8ec0ff */
[----:B------:R-:W-:Y:S01]  /*5fb0*/  LOP3.LUT R67, R67, R2, RZ, 0xfc, !PT ;  /* 0x0000000243437212 */ /* 0x000fe200078efcff */
[----:B------:R-:W1:Y:S01]  /*5fc0*/  LDCU.64 UR4, c[0x0][0x890] ;  /* 0x00011200ff0477ac */ /* 0x000e620008000a00 */
[----:B------:R-:W-:Y:S02]  /*5fd0*/  IMAD.MOV R62, RZ, RZ, -R62 ;  /* 0x000000ffff3e7224 */ /* 0x000fe400078e0a3e */
[----:B------:R-:W-:Y:S01]  /*5fe0*/  IMAD.SHL.U32 R66, R66, 0x10, RZ ;  /* 0x0000001042427824 */ /* 0x000fe200078e00ff */
[----:B------:R-:W4:Y:S03]  /*5ff0*/  LDCU UR60, c[0x0][0x370] ;  /* 0x00006e00ff3c77ac */ /* 0x000f260008000800 */
[----:B------:R-:W4:Y:S01]  /*6000*/  LDS R0, [UR49+0x1f0] ;  /* 0x0001f031ff007984 */ /* 0x000f220008000800 */
[----:B------:R-:W-:Y:S01]  /*6010*/  UMOV UR52, 0x1 ;  /* 0x0000000100347882 */ /* 0x000fe20000000000 */
[----:B------:R-:W2:Y:S01]  /*6020*/  LDCU UR43, c[0x0][0xb0c] ;  /* 0x00016180ff2b77ac */ /* 0x000ea20008000800 */
[----:B------:R-:W2:Y:S01]  /*6030*/  LDCU UR39, c[0x0][0xb30] ;  /* 0x00016600ff2777ac */ /* 0x000ea20008000800 */
[----:B------:R-:W2:Y:S01]  /*6040*/  LDCU.64 UR54, c[0x0][0x888] ;  /* 0x00011100ff3677ac */ /* 0x000ea20008000a00 */
[----:B-1----:R-:W-:Y:S01]  /*6050*/  IMAD.U32 R70, RZ, RZ, UR4 ;  /* 0x00000004ff467e24 */ /* 0x002fe2000f8e00ff */
[----:B------:R-:W-:Y:S01]  /*6060*/  MOV R69, UR5 ;  /* 0x0000000500457c02 */ /* 0x000fe20008000f00 */
[----:B------:R-:W-:Y:S01]  /*6070*/  UIADD3 UR4, UPT, UPT, UR49, 0x200, URZ ;  /* 0x0000020031047890 */ /* 0x000fe2000fffe0ff */
[----:B------:R-:W1:Y:S05]  /*6080*/  LDCU.64 UR40, c[0x0][0xb28] ;  /* 0x00016500ff2877ac */ /* 0x000e6a0008000a00 */
[----:B------:R-:W-:Y:S01]  /*6090*/  LEA R67, R67, UR4, 0x2 ;  /* 0x0000000443437c11 */ /* 0x000fe2000f8e10ff */
[----:B------:R-:W1:Y:S01]  /*60a0*/  LDCU.128 UR56, c[0x0][0xb10] ;  /* 0x00016200ff3877ac */ /* 0x000e620008000c00 */
[----:B------:R-:W1:Y:S01]  /*60b0*/  LDCU UR53, c[0x0][0x374] ;  /* 0x00006e80ff3577ac */ /* 0x000e620008000800 */
[----:B------:R-:W-:Y:S01]  /*60c0*/  UMOV UR48, URZ ;  /* 0x000000ff00307c82 */ /* 0x000fe20008000000 */
[----:B------:R-:W-:Y:S01]  /*60d0*/  UMOV UR51, URZ ;  /* 0x000000ff00337c82 */ /* 0x000fe20008000000 */
[----:B------:R-:W-:Y:S01]  /*60e0*/  UMOV UR50, URZ ;  /* 0x000000ff00327c82 */ /* 0x000fe20008000000 */
[----:B----4-:R-:W-:Y:S01]  /*60f0*/  IMAD.IADD R23, R0, 0x1, R23 ;  /* 0x0000000100177824 */ /* 0x010fe200078e0217 */
[----:B-123--:R-:W-:-:S07]  /*6100*/  MOV R0, UR4 ;  /* 0x0000000400007c02 */ /* 0x00efce0008000f00 */
.L_x_141:
[C---:B------:R-:W-:Y:S02]  /*6110*/  LEA R3, R61.reuse, UR49, 0x3 ;  /* 0x000000313d037c11 */ /* 0x040fe4000f8e18ff */
[----:B------:R-:W-:Y:S02]  /*6120*/  SHF.L.U32 R0, R64, 0x1f, RZ ;  /* 0x0000001f40007819 */ /* 0x000fe400000006ff */
[----:B-1----:R-:W-:Y:S02]  /*6130*/  LEA R5, R61, UR49, 0x4 ;  /* 0x000000313d057c11 */ /* 0x002fe4000f8e20ff */
[----:B------:R-:W1:Y:S02]  /*6140*/  SYNCS.PHASECHK.TRANS64.TRYWAIT P0, [R3+URZ+0x140], R0 ;  /* 0x00014000030075a7 */ /* 0x000e6400080011ff */
[----:B-1----:R-:W-:Y:S05]  /*6150*/  @!P0 BRA `(.L_x_111) ;  /* 0x0000003400148947 */ /* 0x002fea0003800000 */
.L_x_210:
[----:B------:R-:W2:Y:S01]  /*6160*/  LDS.128 R4, [R5+0x1d0] ;  /* 0x0001d00005047984 */ /* 0x000ea20000000c00 */
[----:B------:R-:W-:Y:S01]  /*6170*/  UISETP.GE.AND UP0, UPT, UR42, 0x1, UPT ;  /* 0x000000012a00788c */ /* 0x000fe2000bf06270 */
[----:B------:R-:W-:Y:S01]  /*6180*/  @!PT LDS RZ, [RZ] ;  /* 0x00000000fffff984 */ /* 0x000fe20000000800 */
[----:B------:R-:W-:Y:S01]  /*6190*/  @!PT LDS RZ, [RZ] ;  /* 0x00000000fffff984 */ /* 0x000fe20000000800 */
[----:B------:R-:W-:Y:S01]  /*61a0*/  @!PT LDS RZ, [RZ] ;  /* 0x00000000fffff984 */ /* 0x000fe20000000800 */
[----:B------:R-:W-:Y:S01]  /*61b0*/  @!PT LDS RZ, [RZ] ;  /* 0x00000000fffff984 */ /* 0x000fe20000000800 */
[----:B------:R3:W-:Y:S06]  /*61c0*/  MEMBAR.ALL.CTA ;  /* 0x0000000000007992 */ /* 0x0007ec0000008000 */
[----:B---3--:R-:W3:Y:S01]  /*61d0*/  FENCE.VIEW.ASYNC.S ;  /* 0x00000000000073c6 */ /* 0x008ee20000000000 */
[----:B--2---:R-:W-:Y:S11]  /*61e0*/  LOP3.LUT P0, RZ, R6, 0x1, RZ, 0xc0, !PT ;  /* 0x0000000106ff7812 */ /* 0x004ff6000780c0ff */
[----:B------:R-:W-:Y:S02]  /*61f0*/  @!UPT UIADD3 URZ, UPT, UPT, URZ, URZ, URZ ;  /* 0x000000fffffff290 */ /* 0x000fe4000fffe0ff */
[----:B---3--:R-:W-:Y:S01]  /*6200*/  VOTEU.ANY UP1, P0 ;  /* 0x0000000000ff7886 */ /* 0x008fe20000020100 */
[----:B------:R-:W-:Y:S01]  /*6210*/  PLOP3.LUT P0, PT, PT, PT, UP1, 0x80, 0x8 ;  /* 0x000000000008781c */ /* 0x000fe20003f0f018 */
[----:B------:R-:W-:Y:S11]  /*6220*/  UP2UR UR62, UPR, URZ, 0x2 ;  /* 0x00000002ff3e7883 */ /* 0x000ff60008000000 */
[----:B------:R-:W-:Y:S01]  /*6230*/  @!UPT UIADD3 URZ, UPT, UPT, URZ, URZ, URZ ;  /* 0x000000fffffff290 */ /* 0x000fe2000fffe0ff */
[----:B-1----:R-:W-:Y:S02]  /*6240*/  @P0 SHF.R.U32.HI R0, RZ, 0x10, R5 ;  /* 0x00000010ff000819 */ /* 0x002fe40000011605 */
        /* <DEDUP_REMOVED lines=12> */
[----:B------:R-:W2:Y:S01]  /*6310*/  LDCU UR12, c[0x0][0xb20] ;  /* 0x00016400ff0c77ac */ /* 0x000ea20008000800 */
[----:B------:R-:W-:Y:S02]  /*6320*/  UIMAD.WIDE.U32 UR4, UR53, UR59, URZ ;  /* 0x0000003b350472a5 */ /* 0x000fe4000f8e00ff */
[----:B------:R-:W-:Y:S02]  /*6330*/  UIMAD.WIDE.U32 UR6, UR60, UR56, URZ ;  /* 0x000000383c0672a5 */ /* 0x000fe4000f8e00ff */
[----:B------:R-:W-:Y:S02]  /*6340*/  UISETP.NE.AND UP0, UPT, UR58, 0x1, UPT ;  /* 0x000000013a00788c */ /* 0x000fe4000bf05270 */
[----:B------:R-:W-:Y:S02]  /*6350*/  UIMAD.WIDE.U32 UR8, UR37, UR59, URZ ;  /* 0x0000003b250872a5 */ /* 0x000fe4000f8e00ff */
[----:B------:R-:W-:Y:S02]  /*6360*/  UIMAD.WIDE.U32 UR10, UR38, UR56, URZ ;  /* 0x00000038260a72a5 */ /* 0x000fe4000f8e00ff */
[----:B------:R-:W-:Y:S02]  /*6370*/  UISETP.NE.AND UP1, UPT, UR43, 0x1, UPT ;  /* 0x000000012b00788c */ /* 0x000fe4000bf25270 */
[----:B------:R-:W-:Y:S01]  /*6380*/  UISETP.NE.AND UP2, UPT, UR42, 0x1, UPT ;  /* 0x000000012a00788c */ /* 0x000fe2000bf45270 */
[----:B------:R-:W-:Y:S02]  /*6390*/  UMOV UR4, UR5 ;  /* 0x0000000500047c82 */ /* 0x000fe40008000000 */
[----:B--2---:R-:W-:Y:S03]  /*63a0*/  USHF.R.U32.HI UR5, URZ, UR12, UR4 ;  /* 0x0000000cff057299 */ /* 0x004fe60008011604 */
[----:B------:R-:W-:Y:S02]  /*63b0*/  UMOV UR4, UR7 ;  /* 0x0000000700047c82 */ /* 0x000fe40008000000 */
[----:B------:R-:W-:Y:S02]  /*63c0*/  USHF.R.U32.HI UR7, URZ, UR57, UR4 ;  /* 0x00000039ff077299 */ /* 0x000fe40008011604 */
[----:B------:R-:W-:Y:S02]  /*63d0*/  USEL UR4, UR53, UR5, !UP0 ;  /* 0x0000000535047287 */ /* 0x000fe4000c000000 */
[----:B------:R-:W-:Y:S01]  /*63e0*/  USEL UR7, UR60, UR7, !UP1 ;  /* 0x000000073c077287 */ /* 0x000fe2000c800000 */
[----:B------:R-:W-:Y:S01]  /*63f0*/  UMOV UR5, UR9 ;  /* 0x0000000900057c82 */ /* 0x000fe20008000000 */
[----:B------:R-:W-:Y:S02]  /*6400*/  UIMAD.WIDE.U32 UR8, UR4, UR40, URZ ;  /* 0x00000028040872a5 */ /* 0x000fe4000f8e00ff */
[----:B------:R-:W-:Y:S03]  /*6410*/  USHF.R.U32.HI UR6, URZ, UR12, UR5 ;  /* 0x0000000cff067299 */ /* 0x000fe60008011605 */
[----:B------:R-:W-:Y:S01]  /*6420*/  UMOV UR5, UR11 ;  /* 0x0000000b00057c82 */ /* 0x000fe20008000000 */
[----:B------:R-:W-:Y:S02]  /*6430*/  UIMAD.WIDE.U32 UR10, UR7, UR40, URZ ;  /* 0x00000028070a72a5 */ /* 0x000fe4000f8e00ff */
[----:B------:R-:W-:Y:S02]  /*6440*/  USHF.R.U32.HI UR12, URZ, UR57, UR5 ;  /* 0x00000039ff0c7299 */ /* 0x000fe40008011605 */
[----:B------:R-:W-:Y:S01]  /*6450*/  USEL UR6, UR37, UR6, !UP0 ;  /* 0x0000000625067287 */ /* 0x000fe2000c000000 */
[----:B------:R-:W-:Y:S02]  /*6460*/  UMOV UR5, UR9 ;  /* 0x0000000900057c82 */ /* 0x000fe40008000000 */
[----:B------:R-:W-:Y:S01]  /*6470*/  UMOV UR10, UR11 ;  /* 0x0000000b000a7c82 */ /* 0x000fe20008000000 */
[----:B------:R-:W-:Y:S02]  /*6480*/  @UP2 USHF.R.U32.HI UR4, URZ, UR41, UR5 ;  /* 0x00000029ff042299 */ /* 0x000fe40008011605 */
[----:B------:R-:W-:Y:S02]  /*6490*/  @UP2 USHF.R.U32.HI UR7, URZ, UR41, UR10 ;  /* 0x00000029ff072299 */ /* 0x000fe4000801160a */
[----:B------:R-:W-:Y:S02]  /*64a0*/  UIMAD UR4, UR42, UR4, URZ ;  /* 0x000000042a0472a4 */ /* 0x000fe4000f8e02ff */
[----:B------:R-:W-:Y:S02]  /*64b0*/  UIMAD.WIDE.U32 UR10, UR6, UR40, URZ ;  /* 0x00000028060a72a5 */ /* 0x000fe4000f8e00ff */
[----:B------:R-:W-:Y:S02]  /*64c0*/  USEL UR5, UR38, UR12, !UP1 ;  /* 0x0000000c26057287 */ /* 0x000fe4000c800000 */
[----:B------:R-:W-:Y:S02]  /*64d0*/  UIMAD UR8, UR42, UR7, URZ ;  /* 0x000000072a0872a4 */ /* 0x000fe4000f8e02ff */
[----:B------:R-:W-:Y:S03]  /*64e0*/  UISETP.GE.AND UP0, UPT, UR6, UR4, UPT ;  /* 0x000000040600728c */ /* 0x000fe6000bf06270 */
[----:B------:R-:W-:Y:S01]  /*64f0*/  UMOV UR4, UR11 ;  /* 0x0000000b00047c82 */ /* 0x000fe20008000000 */
[----:B------:R-:W-:Y:S02]  /*6500*/  UISETP.GE.OR UP0, UPT, UR5, UR8, UP0 ;  /* 0x000000080500728c */ /* 0x000fe40008706670 */
[----:B------:R-:W-:Y:S02]  /*6510*/  USHF.R.U32.HI UR4, URZ, UR41, UR4 ;  /* 0x00000029ff047299 */ /* 0x000fe40008011604 */
[----:B------:R-:W-:Y:S02]  /*6520*/  UIMAD.WIDE.U32 UR8, UR5, UR40, URZ ;  /* 0x00000028050872a5 */ /* 0x000fe4000f8e00ff */
[----:B------:R-:W-:Y:S02]  /*6530*/  USEL UR11, UR6, UR4, !UP2 ;  /* 0x00000004060b7287 */ /* 0x000fe4000d000000 */
[----:B------:R-:W-:Y:S02]  /*6540*/  UIADD3 UR8, UPT, UPT, -UR5, URZ, URZ ;  /* 0x000000ff05087290 */ /* 0x000fe4000fffe1ff */
[----:B------:R-:W-:Y:S01]  /*6550*/  UIADD3 UR10, UPT, UPT, -UR11, URZ, URZ ;  /* 0x000000ff0b0a7290 */ /* 0x000fe2000fffe1ff */
[----:B------:R-:W-:Y:S01]  /*6560*/  @!UP0 UMOV UR4, UR9 ;  /* 0x0000000900048c82 */ /* 0x000fe20008000000 */
[----:B------:R-:W-:Y:S02]  /*6570*/  UIADD3 UR9, UPT, UPT, -UR6, URZ, URZ ;  /* 0x000000ff06097290 */ /* 0x000fe4000fffe1ff */
[----:B------:R-:W-:Y:S02]  /*6580*/  @!UP0 USHF.R.U32.HI UR4, URZ, UR41, UR4 ;  /* 0x00000029ff048299 */ /* 0x000fe40008011604 */
[----:B------:R-:W-:Y:S02]  /*6590*/  UIMAD UR10, UR42, UR10, UR6 ;  /* 0x0000000a2a0a72a4 */ /* 0x000fe4000f8e0206 */
[----:B------:R-:W-:Y:S04]  /*65a0*/  @!UP0 USEL UR4, UR5, UR4, !UP2 ;  /* 0x0000000405048287 */ /* 0x000fe8000d000000 */
[----:B------:R-:W-:Y:S02]  /*65b0*/  @!UP0 UIMAD UR10, UR7, UR10, UR4 ;  /* 0x0000000a070a82a4 */ /* 0x000fe4000f8e0204 */
[----:B------:R-:W-:Y:S02]  /*65c0*/  @!UP0 UIADD3 UR11, UPT, UPT, UR11, -UR4, URZ ;  /* 0x800000040b0b8290 */ /* 0x000fe4000fffe0ff */
[----:B------:R-:W-:Y:S02]  /*65d0*/  UIMAD UR7, UR43, UR8, UR38 ;  /* 0x000000082b0772a4 */ /* 0x000fe4000f8e0226 */
[----:B------:R-:W-:Y:S02]  /*65e0*/  @!UP0 UIMAD UR6, UR11, UR42, UR5 ;  /* 0x0000002a0b0682a4 */ /* 0x000fe4000f8e0205 */
[----:B------:R-:W-:Y:S01]  /*65f0*/  UIMAD UR4, UR58, UR9, UR37 ;  /* 0x000000093a0472a4 */ /* 0x000fe2000f8e0225 */
[----:B------:R-:W-:Y:S02]  /*6600*/  @!UP0 UMOV UR5, UR10 ;  /* 0x0000000a00058c82 */ /* 0x000fe40008000000 */
[----:B------:R-:W-:Y:S02]  /*6610*/  UIMAD UR38, UR5, UR43, UR7 ;  /* 0x0000002b052672a4 */ /* 0x000fe4000f8e0207 */
[----:B------:R-:W-:Y:S11]  /*6620*/  UIMAD UR37, UR6, UR58, UR4 ;  /* 0x0000003a062572a4 */ /* 0x000ff6000f8e0204 */
[----:B------:R-:W-:Y:S01]  /*6630*/  @!UPT UIADD3 URZ, UPT, UPT, URZ, URZ, URZ ;  /* 0x000000fffffff290 */ /* 0x000fe2000fffe0ff */
.L_x_112:
[----:B------:R-:W-:Y:S01]  /*6640*/  UISETP.NE.AND UP0, UPT, UR39, 0x1, UPT ;  /* 0x000000012700788c */ /* 0x000fe2000bf05270 */
[----:B------:R-:W-:Y:S01]  /*6650*/  IADD3 R61, PT, PT, R61, 0x1, RZ ;  /* 0x000000013d3d7810 */ /* 0x000fe20007ffe0ff */
[----:B------:R-:W-:Y:S02]  /*6660*/  UIADD3 UR11, UPT, UPT, UR49, 0x200, URZ ;  /* 0x00000200310b7890 */ /* 0x000fe4000fffe0ff */
[----:B------:R-:W-:Y:S02]  /*6670*/  USHF.L.U32 UR46, UR20, 0x6, URZ ;  /* 0x00000006142e7899 */ /* 0x000fe400080006ff */
[----:B------:R-:W-:Y:S05]  /*6680*/  USHF.L.U32 UR45, UR25, 0x6, URZ ;  /* 0x00000006192d7899 */ /* 0x000fea00080006ff */
[----:B------:R-:W2:Y:S01]  /*6690*/  @!UP0 LDCU.128 UR12, c[0x0][0xb10] ;  /* 0x00016200ff0c87ac */ /* 0x000ea20008000c00 */
[----:B------:R-:W3:Y:S01]  /*66a0*/  @!UP0 LDCU UR5, c[0x0][0xb0c] ;  /* 0x00016180ff0587ac */ /* 0x000ee20008000800 */
[----:B------:R-:W4:Y:S01]  /*66b0*/  @!UP0 LDCU UR10, c[0x0][0xb20] ;  /* 0x00016400ff0a87ac */ /* 0x000f220008000800 */
[----:B--2---:R-:W-:Y:S02]  /*66c0*/  UIMAD.WIDE.U32 UR8, UR38, UR12, URZ ;  /* 0x0000000c260872a5 */ /* 0x004fe4000f8e00ff */
[----:B------:R-:W-:Y:S02]  /*66d0*/  UIMAD.WIDE.U32 UR6, UR37, UR15, URZ ;  /* 0x0000000f250672a5 */ /* 0x000fe4000f8e00ff */
[----:B------:R-:W-:Y:S03]  /*66e0*/  @!UP0 UISETP.NE.AND UP1, UPT, UR14, 0x1, UPT ;  /* 0x000000010e00888c */ /* 0x000fe6000bf25270 */
[----:B------:R-:W-:Y:S01]  /*66f0*/  @!UP0 UMOV UR4, UR9 ;  /* 0x0000000900048c82 */ /* 0x000fe20008000000 */
[----:B---3--:R-:W-:Y:S02]  /*6700*/  @!UP0 UISETP.NE.AND UP2, UPT, UR5, 0x1, UPT ;  /* 0x000000010500888c */ /* 0x008fe4000bf45270 */
[----:B------:R-:W-:Y:S01]  /*6710*/  @!UP0 USHF.R.U32.HI UR4, URZ, UR13, UR4 ;  /* 0x0000000dff048299 */ /* 0x000fe20008011604 */
[----:B------:R-:W-:Y:S02]  /*6720*/  @!UP0 UMOV UR6, UR7 ;  /* 0x0000000700068c82 */ /* 0x000fe40008000000 */
[----:B----4-:R-:W-:Y:S02]  /*6730*/  @!UP0 USHF.R.U32.HI UR6, URZ, UR10, UR6 ;  /* 0x0000000aff068299 */ /* 0x010fe40008011606 */
[----:B------:R-:W-:Y:S02]  /*6740*/  @!UP0 USEL UR7, UR38, UR4, !UP2 ;  /* 0x0000000426078287 */ /* 0x000fe4000d000000 */
[----:B------:R-:W-:Y:S04]  /*6750*/  @!UP0 USEL UR6, UR37, UR6, !UP1 ;  /* 0x0000000625068287 */ /* 0x000fe8000c800000 */
[----:B------:R-:W-:Y:S02]  /*6760*/  @!UP0 UIADD3 UR4, UPT, UPT, -UR7, UR6, URZ ;  /* 0x0000000607048290 */ /* 0x000fe4000fffe1ff */
[----:B------:R-:W-:Y:S02]  /*6770*/  @!UP0 UIADD3 UR6, UPT, UPT, UR7, -UR6, URZ ;  /* 0x8000000607068290 */ /* 0x000fe4000fffe0ff */
[----:B------:R-:W-:Y:S02]  /*6780*/  @!UP0 UIMAD UR38, UR4, UR5, UR38 ;  /* 0x00000005042682a4 */ /* 0x000fe4000f8e0226 */
[----:B------:R-:W-:Y:S02]  /*6790*/  @!UP0 UIMAD UR37, UR6, UR14, UR37 ;  /* 0x0000000e062582a4 */ /* 0x000fe4000f8e0225 */
[----:B------:R-:W-:Y:S09]  /*67a0*/  ULOP3.LUT UP0, URZ, UR11, 0x1b0, URZ, 0xc0, !UPT ;  /* 0x000001b00bff7892 */ /* 0x000ff2000f80c0ff */
[----:B------:R-:W-:Y:S05]  /*67b0*/  BRA.U !UP0, `(.L_x_113) ;  /* 0x00000001087c7547 */ /* 0x000fea000b800000 */
[----:B------:R-:W2:Y:S01]  /*67c0*/  LDCU.64 UR8, c[0x4][0x80] ;  /* 0x01001000ff0877ac */ /* 0x000ea20008000a00 */
[----:B------:R-:W-:Y:S01]  /*67d0*/  MOV R2, 0x0 ;  /* 0x0000000000027802 */ /* 0x000fe20000000f00 */
[----:B------:R-:W-:Y:S02]  /*67e0*/  HFMA2 R12, -RZ, RZ, 0, 5.9604644775390625e-08 ;  /* 0x00000001ff0c7431 */ /* 0x000fe400000001ff */
[----:B------:R-:W-:Y:S01]  /*67f0*/  IMAD.MOV.U32 R8, RZ, RZ, 0x70 ;  /* 0x00000070ff087424 */ /* 0x000fe200078e00ff */
[----:B------:R3:W4:Y:S01]  /*6800*/  LDC.64 R14, c[0x4][R2] ;  /* 0x01000000020e7b82 */ /* 0x0007220000000a00 */
[----:B------:R-:W1:Y:S01]  /*6810*/  LDCU.64 UR6, c[0x4][0x88] ;  /* 0x01001100ff0677ac */ /* 0x000e620008000a00 */
[----:B------:R-:W-:Y:S01]  /*6820*/  IMAD.MOV.U32 R13, RZ, RZ, RZ ;  /* 0x000000ffff0d7224 */ /* 0x000fe200078e00ff */
[----:B------:R-:W1:Y:S01]  /*6830*/  LDCU.64 UR4, c[0x4][0x8] ;  /* 0x01000100ff0477ac */ /* 0x000e620008000a00 */
[----:B--2---:R-:W-:Y:S01]  /*6840*/  MOV R5, UR9 ;  /* 0x0000000900057c02 */ /* 0x004fe20008000f00 */
[----:B------:R-:W-:Y:S01]  /*6850*/  IMAD.U32 R4, RZ, RZ, UR8 ;  /* 0x00000008ff047e24 */ /* 0x000fe2000f8e00ff */
[----:B-1----:R-:W-:Y:S01]  /*6860*/  MOV R7, UR7 ;  /* 0x0000000700077c02 */ /* 0x002fe20008000f00 */
[----:B------:R-:W-:Y:S01]  /*6870*/  IMAD.U32 R6, RZ, RZ, UR6 ;  /* 0x00000006ff067e24 */ /* 0x000fe2000f8e00ff */
[----:B------:R-:W-:Y:S01]  /*6880*/  MOV R11, UR5 ;  /* 0x00000005000b7c02 */ /* 0x000fe20008000f00 */
[----:B------:R-:W-:Y:S02]  /*6890*/  IMAD.U32 R10, RZ, RZ, UR4 ;  /* 0x00000004ff0a7e24 */ /* 0x000fe4000f8e00ff */
[----:B------:R-:W-:Y:S07]  /*68a0*/  LEPC R20, `(.L_x_114) ;  /* 0x000000001014794e */ /* 0x000fee0000000000 */
[----:B---345:R-:W-:Y:S05]  /*68b0*/  CALL.ABS.NOINC R14 ;  /* 0x000000000e007343 */ /* 0x038fea0003c00000 */
.L_x_114:
[----:B------:R-:W1:Y:S01]  /*68c0*/  LDCU.64 UR8, c[0x4][0x80] ;  /* 0x01001000ff0877ac */ /* 0x000e620008000a00 */
[----:B------:R-:W2:Y:S01]  /*68d0*/  LDC.64 R2, c[0x4][R2] ;  /* 0x0100000002027b82 */ /* 0x000ea20000000a00 */
[----:B------:R-:W-:Y:S02]  /*68e0*/  HFMA2 R12, -RZ, RZ, 0, 5.9604644775390625e-08 ;  /* 0x00000001ff0c7431 */ /* 0x000fe400000001ff */
[----:B------:R-:W-:Y:S02]  /*68f0*/  IMAD.MOV.U32 R8, RZ, RZ, 0x70 ;  /* 0x00000070ff087424 */ /* 0x000fe400078e00ff */
[----:B------:R-:W-:Y:S01]  /*6900*/  IMAD.MOV.U32 R13, RZ, RZ, RZ ;  /* 0x000000ffff0d7224 */ /* 0x000fe200078e00ff */
[----:B------:R-:W3:Y:S01]  /*6910*/  LDCU.64 UR6, c[0x4][0x88] ;  /* 0x01001100ff0677ac */ /* 0x000ee20008000a00 */
[----:B------:R-:W4:Y:S01]  /*6920*/  LDCU.64 UR4, c[0x4][0x8] ;  /* 0x01000100ff0477ac */ /* 0x000f220008000a00 */
[----:B-1----:R-:W-:Y:S02]  /*6930*/  MOV R4, UR8 ;  /* 0x0000000800047c02 */ /* 0x002fe40008000f00 */
[----:B------:R-:W-:Y:S02]  /*6940*/  MOV R5, UR9 ;  /* 0x0000000900057c02 */ /* 0x000fe40008000f00 */
[----:B---3--:R-:W-:Y:S01]  /*6950*/  MOV R7, UR7 ;  /* 0x0000000700077c02 */ /* 0x008fe20008000f00 */
[----:B------:R-:W-:Y:S01]  /*6960*/  IMAD.U32 R6, RZ, RZ, UR6 ;  /* 0x00000006ff067e24 */ /* 0x000fe2000f8e00ff */
[----:B----4-:R-:W-:Y:S01]  /*6970*/  MOV R11, UR5 ;  /* 0x00000005000b7c02 */ /* 0x010fe20008000f00 */
[----:B------:R-:W-:Y:S02]  /*6980*/  IMAD.U32 R10, RZ, RZ, UR4 ;  /* 0x00000004ff0a7e24 */ /* 0x000fe4000f8e00ff */
[----:B------:R-:W-:Y:S07]  /*6990*/  LEPC R20, `(.L_x_113) ;  /* 0x000000001014794e */ /* 0x000fee0000000000 */
[----:B--2---:R-:W-:Y:S05]  /*69a0*/  CALL.ABS.NOINC R2 ;  /* 0x0000000002007343 */ /* 0x004fea0003c00000 */
.L_x_113:
[----:B------:R-:W-:Y:S02]  /*69b0*/  R2UR UR6, R59 ;  /* 0x000000003b0672ca */ /* 0x000fe400000e0000 */
[----:B------:R-:W-:Y:S02]  /*69c0*/  R2UR UR5, R70 ;  /* 0x00000000460572ca */ /* 0x000fe400000e0000 */
[----:B------:R-:W-:Y:S02]  /*69d0*/  R2UR UR4, R69 ;  /* 0x00000000450472ca */ /* 0x000fe400000e0000 */
[----:B------:R-:W-:Y:S02]  /*69e0*/  ISETP.NE.U32.AND P4, PT, R54, RZ, PT ;  /* 0x000000ff3600720c */ /* 0x000fe40003f85070 */
[----:B------:R-:W-:Y:S02]  /*69f0*/  ISETP.NE.U32.AND P2, PT, RZ, UR54, PT ;  /* 0x00000036ff007c0c */ /* 0x000fe4000bf45070 */
[----:B------:R-:W-:Y:S02]  /*6a00*/  ISETP.NE.AND.EX P4, PT, R55, RZ, PT, P4 ;  /* 0x000000ff3700720c */ /* 0x000fe40003f85340 */
[----:B------:R-:W-:Y:S01]  /*6a10*/  ISETP.NE.AND.EX P2, PT, RZ, UR55, PT, P2 ;  /* 0x00000037ff007c0c */ /* 0x000fe2000bf45320 */
[----:B------:R-:W-:Y:S02]  /*6a20*/  UISETP.NE.AND UP2, UPT, UR6, URZ, UPT ;  /* 0x000000ff0600728c */ /* 0x000fe4000bf45270 */
[----:B------:R-:W-:Y:S04]  /*6a30*/  UISETP.NE.U32.AND UP0, UPT, UR5, URZ, UPT ;  /* 0x000000ff0500728c */ /* 0x000fe8000bf05070 */
[----:B------:R-:W-:Y:S01]  /*6a40*/  UISETP.NE.AND.EX UP1, UPT, UR4, URZ, UPT, UP0 ;  /* 0x000000ff0400728c */ /* 0x000fe2000bf25300 */
[----:B------:R-:W-:Y:S01]  /*6a50*/  PLOP3.LUT P1, PT, PT, PT, UP2, 0x80, 0x8 ;  /* 0x000000000008781c */ /* 0x000fe20003f2f028 */
[----:B------:R-:W-:Y:S03]  /*6a60*/  UPLOP3.LUT UP0, UPT, UPT, UPT, UPT, 0x40, 0x4 ;  /* 0x000000000004789c */ /* 0x000fe60003f0e870 */
[----:B------:R-:W-:Y:S06]  /*6a70*/  @UP2 UPLOP3.LUT UP0, UPT, UPT, UPT, UP1, 0x80, 0x8 ;  /* 0x000000000008289c */ /* 0x000fec0003f0f010 */
[----:B------:R-:W-:Y:S01]  /*6a80*/  PLOP3.LUT P0, PT, PT, PT, UP0, 0x80, 0x8 ;  /* 0x000000000008781c */ /* 0x000fe20003f0f008 */
[----:B------:R-:W-:Y:S01]  /*6a90*/  @!UPT UIADD3 URZ, UPT, UPT, URZ, URZ, URZ ;  /* 0x000000fffffff290 */ /* 0x000fe2000fffe0ff */
[----:B------:R-:W-:Y:S11]  /*6aa0*/  BRA.U !UP1, `(.L_x_115) ;  /* 0x0000000109407547 */ /* 0x000ff6000b800000 */
[----:B------:R-:W-:Y:S01]  /*6ab0*/  UISETP.NE.U32.AND UP0, UPT, UR54, URZ, UPT ;  /* 0x000000ff3600728c */ /* 0x000fe2000bf05070 */
[----:B------:R-:W-:Y:S01]  /*6ac0*/  R2UR UR6, R70 ;  /* 0x00000000460672ca */ /* 0x000fe200000e0000 */
[----:B------:R-:W2:Y:S01]  /*6ad0*/  LDCU.64 UR8, c[0x0][0x358] ;  /* 0x00006b00ff0877ac */ /* 0x000ea20008000a00 */
[----:B------:R-:W-:Y:S02]  /*6ae0*/  HFMA2 R56, -RZ, RZ, 0, 5.9604644775390625e-08 ;  /* 0x00000001ff387431 */ /* 0x000fe400000001ff */
[----:B-1----:R-:W-:Y:S01]  /*6af0*/  IMAD.MOV.U32 R0, RZ, RZ, 0x1 ;  /* 0x00000001ff007424 */ /* 0x002fe200078e00ff */
[----:B------:R-:W-:Y:S06]  /*6b00*/  UISETP.NE.AND.EX UP0, UPT, UR55, URZ, UPT, UP0 ;  /* 0x000000ff3700728c */ /* 0x000fec000bf05300 */
[----:B------:R-:W-:Y:S05]  /*6b10*/  PLOP3.LUT P3, PT, PT, PT, UP0, 0x80, 0x8 ;  /* 0x000000000008781c */ /* 0x000fea0003f6f008 */
[----:B------:R-:W1:Y:S01]  /*6b20*/  @UP0 LDCU.64 UR4, c[0x0][0x888] ;  /* 0x00011100ff0407ac */ /* 0x000e620008000a00 */
[----:B------:R-:W-:Y:S07]  /*6b30*/  @UP0 UIMAD UR6, UR36, UR6, URZ ;  /* 0x00000006240602a4 */ /* 0x000fee000f8e02ff */
[----:B------:R-:W-:Y:S01]  /*6b40*/  @!P3 PRMT R56, R0, 0x7610, R56 ;  /* 0x000076100038b816 */ /* 0x000fe20000000038 */
[----:B-1----:R-:W-:Y:S06]  /*6b50*/  @UP0 UIMAD.WIDE UR4, UR6, 0x4, UR4 ;  /* 0x00000004060408a5 */ /* 0x002fec000f8e0204 */
[----:B------:R-:W-:Y:S02]  /*6b60*/  IMAD.U32 R2, RZ, RZ, UR4 ;  /* 0x00000004ff027e24 */ /* 0x000fe4000f8e00ff */
[----:B------:R-:W-:Y:S03]  /*6b70*/  IMAD.U32 R3, RZ, RZ, UR5 ;  /* 0x00000005ff037e24 */ /* 0x000fe6000f8e00ff */
[----:B------:R-:W1:Y:S02]  /*6b80*/  @!UP0 LDCU UR4, c[0x0][0x880] ;  /* 0x00011000ff0487ac */ /* 0x000e640008000800 */
[----:B--2--5:R2:W5:Y:S02]  /*6b90*/  @P3 LDG.E R27, desc[UR8][R2.64] ;  /* 0x00000008021b3981 */ /* 0x024564000c1e1900 */
[----:B-12---:R-:W-:Y:S02]  /*6ba0*/  @!P3 MOV R27, UR4 ;  /* 0x00000004001bbc02 */ /* 0x006fe40008000f00 */
.L_x_115:
[----:B------:R-:W-:Y:S05]  /*6bb0*/  @!P4 BRA `(.L_x_116) ;  /* 0x000000000024c947 */ /* 0x000fea0003800000 */
[----:B------:R-:W-:Y:S01]  /*6bc0*/  ISETP.NE.U32.AND P3, PT, R52, RZ, PT ;  /* 0x000000ff3400720c */ /* 0x000fe20003f65070 */
[----:B------:R-:W2:Y:S03]  /*6bd0*/  LDCU.64 UR4, c[0x0][0x358] ;  /* 0x00006b00ff0477ac */ /* 0x000ea60008000a00 */
[----:B------:R-:W-:Y:S11]  /*6be0*/  ISETP.NE.AND.EX P3, PT, R53, RZ, PT, P3 ;  /* 0x000000ff3500720c */ /* 0x000ff60003f65330 */
[----:B------:R-:W-:Y:S02]  /*6bf0*/  @!UPT UIADD3 URZ, UPT, UPT, URZ, URZ, URZ ;  /* 0x000000fffffff290 */ /* 0x000fe4000fffe0ff */
[----:B------:R-:W3:Y:S01]  /*6c00*/  @P3 LDC.64 R2, c[0x0][0x8a8] ;  /* 0x00022a00ff023b82 */ /* 0x000ee20000000a00 */
[----:B-1----:R-:W-:Y:S04]  /*6c10*/  @P3 IMAD R0, R54, UR36, RZ ;  /* 0x0000002436003c24 */ /* 0x002fe8000f8e02ff */
[----:B---3--:R-:W-:Y:S05]  /*6c20*/  @P3 IMAD.WIDE R2, R0, 0x4, R2 ;  /* 0x0000000400023825 */ /* 0x008fea00078e0202 */
[----:B--2--5:R2:W5:Y:S02]  /*6c30*/  @P3 LDG.E R24, desc[UR4][R2.64] ;  /* 0x0000000402183981 */ /* 0x024564000c1e1900 */
[----:B--2---:R-:W3:Y:S02]  /*6c40*/  @!P3 LDC R24, c[0x0][0x8a0] ;  /* 0x00022800ff18bb82 */ /* 0x004ee40000000800 */
.L_x_116:
[----:B-----5:R-:W-:Y:S01]  /*6c50*/  FSETP.NEU.AND P3, PT, R27, RZ, PT ;  /* 0x000000ff1b00720b */ /* 0x020fe20003f6d000 */
[----:B------:R-:W-:Y:S01]  /*6c60*/  ULOP3.LUT UR4, UR52, 0x1, URZ, 0x3c, !UPT ;  /* 0x0000000134047892 */ /* 0x000fe2000f8e3cff */
[----:B------:R-:W-:Y:S01]  /*6c70*/  SEL R5, RZ, 0xffffffff, P2 ;  /* 0xffffffffff057807 */ /* 0x000fe20001000000 */
[----:B------:R-:W-:Y:S01]  /*6c80*/  IMAD.U32 R76, RZ, RZ, UR48 ;  /* 0x00000030ff4c7e24 */ /* 0x000fe2000f8e00ff */
[----:B------:R-:W-:Y:S01]  /*6c90*/  @P1 LOP3.LUT P2, RZ, R56, 0xff, RZ, 0xc0, !PT ;  /* 0x000000ff38ff1812 */ /* 0x000fe2000784c0ff */
[----:B------:R-:W-:Y:S01]  /*6ca0*/  IMAD.SHL.U32 R74, R63, 0x10, RZ ;  /* 0x000000103f4a7824 */ /* 0x000fe200078e00ff */
[----:B------:R-:W-:Y:S01]  /*6cb0*/  @P1 SEL R2, RZ, 0xffffffff, P3 ;  /* 0xffffffffff021807 */ /* 0x000fe20001800000 */
[----:B------:R-:W-:Y:S01]  /*6cc0*/  IMAD.U32 R79, RZ, RZ, UR4 ;  /* 0x00000004ff4f7e24 */ /* 0x000fe2000f8e00ff */
[----:B------:R-:W-:Y:S01]  /*6cd0*/  LEA R72, R22, UR49, 0x3 ;  /* 0x0000003116487c11 */ /* 0x000fe2000f8e18ff */
[----:B------:R-:W-:Y:S01]  /*6ce0*/  IMAD.SHL.U32 R76, R76, 0x2000, RZ ;  /* 0x000020004c4c7824 */ /* 0x000fe200078e00ff */
[----:B------:R-:W-:Y:S01]  /*6cf0*/  @P0 SEL R2, R5, R2, !P2 ;  /* 0x0000000205020207 */ /* 0x000fe20005000000 */
[----:B------:R-:W-:Y:S01]  /*6d00*/  IMAD.SHL.U32 R73, R62, 0x10, RZ ;  /* 0x000000103e497824 */ /* 0x000fe200078e00ff */
[----:B------:R-:W-:Y:S01]  /*6d10*/  SHF.L.U32 R3, R65, 0x1f, RZ ;  /* 0x0000001f41037819 */ /* 0x000fe200000006ff */
[----:B------:R-:W-:Y:S01]  /*6d20*/  IMAD.IADD R75, R67, 0x1, R76 ;  /* 0x00000001434b7824 */ /* 0x000fe200078e024c */
[----:B------:R-:W-:Y:S01]  /*6d30*/  @P1 LOP3.LUT R2, R2, 0x1, RZ, 0xc0, !PT ;  /* 0x0000000102021812 */ /* 0x000fe200078ec0ff */
[----:B------:R-:W-:Y:S01]  /*6d40*/  BSSY B1, `(.L_x_117) ;  /* 0x0000039000017945 */ /* 0x000fe20003800000 */
[----:B------:R-:W-:Y:S01]  /*6d50*/  PLOP3.LUT P2, PT, PT, PT, UP1, 0x80, 0x8 ;  /* 0x000000000008781c */ /* 0x000fe20003f4f018 */
[----:B------:R-:W-:Y:S01]  /*6d60*/  IMAD.IADD R35, R75, 0x1, R74 ;  /* 0x000000014b237824 */ /* 0x000fe200078e024a */
[----:B------:R-:W-:Y:S01]  /*6d70*/  ISETP.NE.U32.OR P5, PT, R2, 0x1, !P1 ;  /* 0x000000010200780c */ /* 0x000fe20004fa5470 */
[----:B------:R-:W-:Y:S01]  /*6d80*/  IMAD.U32 R2, RZ, RZ, UR48 ;  /* 0x00000030ff027e24 */ /* 0x000fe2000f8e00ff */
[----:B------:R-:W-:Y:S01]  /*6d90*/  LOP3.LUT P4, R60, R56, 0xff, RZ, 0xc0, !PT ;  /* 0x000000ff383c7812 */ /* 0x000fe2000788c0ff */
[----:B------:R-:W-:Y:S01]  /*6da0*/  IMAD.MOV.U32 R78, RZ, RZ, 0x1 ;  /* 0x00000001ff4e7424 */ /* 0x000fe200078e00ff */
[----:B------:R-:W-:Y:S01]  /*6db0*/  P2R R71, PR, RZ, 0x20 ;  /* 0x00000020ff477803 */ /* 0x000fe20000000000 */
[----:B------:R-:W-:Y:S01]  /*6dc0*/  IMAD R25, R22, 0x20, R23 ;  /* 0x0000002016197824 */ /* 0x000fe200078e0217 */
[----:B-1----:R-:W-:Y:S01]  /*6dd0*/  LEA R0, R2, UR49, 0x3 ;  /* 0x0000003102007c11 */ /* 0x002fe2000f8e18ff */
[----:B------:R-:W-:Y:S01]  /*6de0*/  IMAD.U32 R77, RZ, RZ, UR48 ;  /* 0x00000030ff4d7e24 */ /* 0x000fe2000f8e00ff */
[----:B------:R-:W-:Y:S02]  /*6df0*/  SEL R2, RZ, 0xffffffff, P3 ;  /* 0xffffffffff027807 */ /* 0x000fe40001800000 */
[----:B------:R-:W-:Y:S02]  /*6e00*/  CS2R R38, SRZ ;  /* 0x0000000000267805 */ /* 0x000fe4000001ff00 */
[----:B------:R-:W-:Y:S02]  /*6e10*/  CS2R R36, SRZ ;  /* 0x0000000000247805 */ /* 0x000fe4000001ff00 */
[----:B------:R-:W-:Y:S02]  /*6e20*/  CS2R R42, SRZ ;  /* 0x00000000002a7805 */ /* 0x000fe4000001ff00 */
[----:B------:R-:W-:Y:S02]  /*6e30*/  @P2 SEL R2, R5, R2, !P4 ;  /* 0x0000000205022207 */ /* 0x000fe40006000000 */
[----:B------:R-:W-:Y:S02]  /*6e40*/  CS2R R40, SRZ ;  /* 0x0000000000287805 */ /* 0x000fe4000001ff00 */
[----:B------:R-:W-:Y:S02]  /*6e50*/  @P5 SHF.L.U32 R7, R79, 0x1f, RZ ;  /* 0x0000001f4f075819 */ /* 0x000fe400000006ff */
[----:B------:R-:W-:Y:S02]  /*6e60*/  CS2R R46, SRZ ;  /* 0x00000000002e7805 */ /* 0x000fe4000001ff00 */
[----:B------:R-:W-:Y:S02]  /*6e70*/  LOP3.LUT R2, R2, 0x1, RZ, 0xc0, !PT ;  /* 0x0000000102027812 */ /* 0x000fe400078ec0ff */
[----:B------:R-:W-:Y:S01]  /*6e80*/  CS2R R44, SRZ ;  /* 0x00000000002c7805 */ /* 0x000fe2000001ff00 */
[----:B------:R-:W1:Y:S01]  /*6e90*/  @P5 SYNCS.PHASECHK.TRANS64.TRYWAIT P1, [R0+URZ+0x100], R7 ;  /* 0x00010007000055a7 */ /* 0x000e6200080211ff */
[----:B------:R-:W-:Y:S02]  /*6ea0*/  CS2R R50, SRZ ;  /* 0x0000000000327805 */ /* 0x000fe4000001ff00 */
[----:B------:R-:W-:Y:S02]  /*6eb0*/  ISETP.NE.U32.AND P2, PT, R2, 0x1, PT ;  /* 0x000000010200780c */ /* 0x000fe40003f45070 */
[----:B------:R-:W-:Y:S01]  /*6ec0*/  CS2R R48, SRZ ;  /* 0x0000000000307805 */ /* 0x000fe2000001ff00 */
[----:B------:R-:W-:Y:S01]  /*6ed0*/  IMAD.IADD R34, R75, 0x1, R73 ;  /* 0x000000014b227824 */ /* 0x000fe200078e0249 */
[----:B------:R-:W-:Y:S01]  /*6ee0*/  P2R R80, PR, RZ, 0x4 ;  /* 0x00000004ff507803 */ /* 0x000fe20000000000 */
[----:B------:R-:W-:Y:S01]  /*6ef0*/  IMAD.IADD R32, R66, 0x1, R35 ;  /* 0x0000000142207824 */ /* 0x000fe200078e0223 */
[----:B------:R2:W4:Y:S01]  /*6f00*/  SYNCS.PHASECHK.TRANS64.TRYWAIT P0, [R72+URZ+0x160], R3 ;  /* 0x00016003480075a7 */ /* 0x00052200080011ff */
[----:B-1----:R-:W-:Y:S01]  /*6f10*/  @P5 SEL R78, RZ, 0x1, !P1 ;  /* 0x00000001ff4e5807 */ /* 0x002fe20004800000 */
[----:B--2---:R-:W-:Y:S06]  /*6f20*/  @!P5 BRA `(.L_x_118) ;  /* 0x000000000068d947 */ /* 0x004fec0003800000 */
[----:B------:R-:W-:Y:S01]  /*6f30*/  ISETP.NE.AND P1, PT, R78, RZ, PT ;  /* 0x000000ff4e00720c */ /* 0x000fe20003f25270 */
[----:B------:R-:W-:Y:S01]  /*6f40*/  BSSY B0, `(.L_x_119) ;  /* 0x000000d000007945 */ /* 0x000fe20003800000 */
[----:B------:R-:W-:Y:S02]  /*6f50*/  CS2R R50, SRZ ;  /* 0x0000000000327805 */ /* 0x000fe4000001ff00 */
[----:B------:R-:W-:Y:S02]  /*6f60*/  CS2R R48, SRZ ;  /* 0x0000000000307805 */ /* 0x000fe4000001ff00 */
[----:B------:R-:W-:Y:S02]  /*6f70*/  CS2R R46, SRZ ;  /* 0x00000000002e7805 */ /* 0x000fe4000001ff00 */
[----:B------:R-:W-:Y:S02]  /*6f80*/  CS2R R44, SRZ ;  /* 0x00000000002c7805 */ /* 0x000fe4000001ff00 */
[----:B------:R-:W-:Y:S02]  /*6f90*/  CS2R R42, SRZ ;  /* 0x00000000002a7805 */ /* 0x000fe4000001ff00 */
[----:B------:R-:W-:Y:S02]  /*6fa0*/  CS2R R40, SRZ ;  /* 0x0000000000287805 */ /* 0x000fe4000001ff00 */
[----:B------:R-:W-:Y:S02]  /*6fb0*/  CS2R R38, SRZ ;  /* 0x0000000000267805 */ /* 0x000fe4000001ff00 */
[----:B------:R-:W-:Y:S01]  /*6fc0*/  CS2R R36, SRZ ;  /* 0x0000000000247805 */ /* 0x000fe2000001ff00 */
[----:B------:R-:W-:Y:S06]  /*6fd0*/  @P1 BRA `(.L_x_120) ;  /* 0x00000000000c1947 */ /* 0x000fec0003800000 */
[----:B------:R-:W-:Y:S04]  /*6fe0*/  SHF.L.U32 R5, R79, 0x1f, RZ ;  /* 0x0000001f4f057819 */ /* 0x000fe800000006ff */
[----:B------:R-:W1:Y:S02]  /*6ff0*/  SYNCS.PHASECHK.TRANS64.TRYWAIT P1, [R0+URZ+0x100], R5 ;  /* 0x00010005000075a7 */ /* 0x000e6400080211ff */
[----:B-1----:R-:W-:Y:S05]  /*7000*/  @!P1 BRA `(.L_x_121) ;  /* 0x00000024007c9947 */ /* 0x002fea0003800000 */
.L_x_120:
[----:B------:R-:W-:Y:S05]  /*7010*/  BSYNC B0 ;  /* 0x0000000000007941 */ /* 0x000fea0003800000 */
.L_x_119:
[----:B------:R-:W-:Y:S01]  /*7020*/  ISETP.NE.AND P1, PT, R80, RZ, PT ;  /* 0x000000ff5000720c */ /* 0x000fe20003f25270 */
[----:B------:R-:W-:Y:S04]  /*7030*/  UIADD3 UR4, UPT, UPT, UR48, 0x1, URZ ;  /* 0x0000000130047890 */ /* 0x000fe8000fffe0ff */
[----:B------:R-:W-:Y:S04]  /*7040*/  UISETP.NE.AND UP0, UPT, UR4, 0x3, UPT ;  /* 0x000000030400788c */ /* 0x000fe8000bf05270 */
[----:B------:R-:W-:Y:S02]  /*7050*/  USEL UR5, URZ, 0x1, UP0 ;  /* 0x00000001ff057887 */ /* 0x000fe40008000000 */
[----:B------:R-:W-:Y:S02]  /*7060*/  USEL UR4, UR4, URZ, UP0 ;  /* 0x000000ff04047287 */ /* 0x000fe40008000000 */
[----:B------:R2:W1:Y:S02]  /*7070*/  @P1 LDS.128 R48, [R75] ;  /* 0x000000004b301984 */ /* 0x0004640000000c00 */
[----:B------:R-:W-:Y:S02]  /*7080*/  LOP3.LUT R79, R79, UR5, RZ, 0x3c, !PT ;  /* 0x000000054f4f7c12 */ /* 0x000fe4000f8e3cff */
[----:B------:R2:W1:Y:S01]  /*7090*/  @P1 LDS.128 R44, [R35+0x10] ;  /* 0x00001000232c1984 */ /* 0x0004620000000c00 */
[----:B------:R-:W-:Y:S03]  /*70a0*/  IMAD.U32 R77, RZ, RZ, UR4 ;  /* 0x00000004ff4d7e24 */ /* 0x000fe6000f8e00ff */
[----:B------:R2:W1:Y:S04]  /*70b0*/  @P1 LDS.128 R40, [R34+0x20] ;  /* 0x0000200022281984 */ /* 0x0004680000000c00 */
[----:B------:R2:W1:Y:S02]  /*70c0*/  @P1 LDS.128 R36, [R32+0x10] ;  /* 0x0000100020241984 */ /* 0x0004640000000c00 */
.L_x_118:
[----:B------:R-:W-:Y:S05]  /*70d0*/  BSYNC B1 ;  /* 0x0000000000017941 */ /* 0x000fea0003800000 */
.L_x_117:
[----:B-1----:R-:W-:Y:S04]  /*70e0*/  SHF.R.U32.HI R0, RZ, 0x15, R25 ;  /* 0x00000015ff007819 */ /* 0x002fe80000011619 */
[----:B------:R-:W-:Y:S01]  /*70f0*/  LOP3.LUT P1, RZ, R0, 0x3, R57, 0x48, !PT ;  /* 0x0000000300ff7812 */ /* 0x000fe20007824839 */
[----:B------:R-:W-:Y:S01]  /*7100*/  @!UPT UIADD3 URZ, UPT, UPT, URZ, URZ, URZ ;  /* 0x000000fffffff290 */ /* 0x000fe2000fffe0ff */
[----:B----4-:R-:W-:Y:S11]  /*7110*/  @P0 BRA `(.L_x_122) ;  /* 0x0000000000080947 */ /* 0x010ff60003800000 */
[----:B------:R-:W1:Y:S02]  /*7120*/  SYNCS.PHASECHK.TRANS64.TRYWAIT P0, [R72+URZ+0x160], R3 ;  /* 0x00016003480075a7 */ /* 0x000e6400080011ff */
[----:B-1----:R-:W-:Y:S05]  /*7130*/  @!P0 BRA `(.L_x_123) ;  /* 0x0000002400448947 */ /* 0x002fea0003800000 */
.L_x_122:
[----:B------:R-:W-:Y:S05]  /*7140*/  @!P1 BRA `(.L_x_124) ;  /* 0x0000000000409947 */ /* 0x000fea0003800000 */
[----:B------:R-:W4:Y:S01]  /*7150*/  LDCU.64 UR8, c[0x4][0x70] ;  /* 0x01000e00ff0877ac */ /* 0x000f220008000a00 */
[----:B-1----:R-:W-:Y:S01]  /*7160*/  MOV R3, 0x0 ;  /* 0x0000000000037802 */ /* 0x002fe20000000f00 */
[----:B------:R-:W-:Y:S02]  /*7170*/  HFMA2 R12, -RZ, RZ, 0, 5.9604644775390625e-08 ;  /* 0x00000001ff0c7431 */ /* 0x000fe400000001ff */
[----:B------:R-:W-:Y:S02]  /*7180*/  IMAD.MOV.U32 R8, RZ, RZ, 0x192 ;  /* 0x00000192ff087424 */ /* 0x000fe400078e00ff */
[----:B------:R-:W-:Y:S01]  /*7190*/  IMAD.MOV.U32 R13, RZ, RZ, RZ ;  /* 0x000000ffff0d7224 */ /* 0x000fe200078e00ff */
[----:B------:R-:W1:Y:S01]  /*71a0*/  LDCU.64 UR6, c[0x4][0x78] ;  /* 0x01000f00ff0677ac */ /* 0x000e620008000a00 */
[----:B------:R-:W2:Y:S01]  /*71b0*/  LDC.64 R2, c[0x4][R3] ;  /* 0x0100000003027b82 */ /* 0x000ea20000000a00 */
[----:B------:R-:W5:Y:S01]  /*71c0*/  LDCU.64 UR4, c[0x4][0x10] ;  /* 0x01000200ff0477ac */ /* 0x000f620008000a00 */
[----:B----4-:R-:W-:Y:S01]  /*71d0*/  MOV R5, UR9 ;  /* 0x0000000900057c02 */ /* 0x010fe20008000f00 */
[----:B------:R-:W-:Y:S01]  /*71e0*/  IMAD.U32 R4, RZ, RZ, UR8 ;  /* 0x00000008ff047e24 */ /* 0x000fe2000f8e00ff */
[----:B-1----:R-:W-:Y:S01]  /*71f0*/  MOV R7, UR7 ;  /* 0x0000000700077c02 */ /* 0x002fe20008000f00 */
[----:B------:R-:W-:Y:S01]  /*7200*/  IMAD.U32 R6, RZ, RZ, UR6 ;  /* 0x00000006ff067e24 */ /* 0x000fe2000f8e00ff */
[----:B-----5:R-:W-:Y:S01]  /*7210*/  MOV R11, UR5 ;  /* 0x00000005000b7c02 */ /* 0x020fe20008000f00 */
[----:B------:R-:W-:Y:S02]  /*7220*/  IMAD.U32 R10, RZ, RZ, UR4 ;  /* 0x00000004ff0a7e24 */ /* 0x000fe4000f8e00ff */
[----:B------:R-:W-:Y:S07]  /*7230*/  LEPC R20, `(.L_x_124) ;  /* 0x000000001014794e */ /* 0x000fee0000000000 */
[----:B--23--:R-:W-:Y:S05]  /*7240*/  CALL.ABS.NOINC R2 ;  /* 0x0000000002007343 */ /* 0x00cfea0003c00000 */
.L_x_124:
[----:B------:R-:W-:Y:S01]  /*7250*/  LOP3.LUT R20, R48, 0xffffe000, RZ, 0xc0, !PT ;  /* 0xffffe00030147812 */ /* 0x000fe200078ec0ff */
[----:B------:R-:W-:Y:S05]  /*7260*/  WARPSYNC.ALL ;  /* 0x0000000000007948 */ /* 0x000fea0003800000 */
[----:B------:R-:W-:Y:S01]  /*7270*/  R2UR UR4, R25 ;  /* 0x00000000190472ca */ /* 0x000fe200000e0000 */
[----:B------:R-:W-:Y:S01]  /*7280*/  BSSY.RECONVERGENT B0, `(.L_x_125) ;  /* 0x000005c000007945 */ /* 0x000fe20003800200 */
[----:B------:R-:W-:Y:S02]  /*7290*/  LOP3.LUT R21, R49, 0xffffe000, RZ, 0xc0, !PT ;  /* 0xffffe00031157812 */ /* 0x000fe400078ec0ff */
[----:B------:R-:W-:Y:S02]  /*72a0*/  LOP3.LUT R26, R50, 0xffffe000, RZ, 0xc0, !PT ;  /* 0xffffe000321a7812 */ /* 0x000fe400078ec0ff */
[----:B------:R-:W-:Y:S02]  /*72b0*/  LOP3.LUT R33, R44, 0xffffe000, RZ, 0xc0, !PT ;  /* 0xffffe0002c217812 */ /* 0x000fe400078ec0ff */
[----:B------:R-:W-:Y:S05]  /*72c0*/  ISETP.NE.AND P0, PT, R68, RZ, PT ;  /* 0x000000ff4400720c */ /* 0x000fea0003f05270 */
[----:B------:R-:W3:Y:S02]  /*72d0*/  LDTM.x16 R4, tmem[UR4] ;  /* 0x00000004000479ee */ /* 0x000ee40008240000 */
[C---:B---3--:R-:W-:Y:S01]  /*72e0*/  FMUL R0, R24.reuse, R4 ;  /* 0x0000000418007220 */ /* 0x048fe20000400000 */
[C---:B------:R-:W-:Y:S01]  /*72f0*/  FMUL R2, R24.reuse, R5 ;  /* 0x0000000518027220 */ /* 0x040fe20000400000 */
[C---:B-1----:R-:W-:Y:S01]  /*7300*/  FMUL R3, R24.reuse, R6 ;  /* 0x0000000618037220 */ /* 0x042fe20000400000 */
[----:B------:R-:W-:Y:S01]  /*7310*/  FMUL R7, R24, R7 ;  /* 0x0000000718077220 */ /* 0x000fe20000400000 */
[----:B------:R-:W-:Y:S01]  /*7320*/  FFMA R28, R27, R20, R0 ;  /* 0x000000141b1c7223 */ /* 0x000fe20000000000 */
[----:B------:R-:W-:Y:S01]  /*7330*/  LOP3.LUT R20, R51, 0xffffe000, RZ, 0xc0, !PT ;  /* 0xffffe00033147812 */ /* 0x000fe200078ec0ff */
[C---:B------:R-:W-:Y:S01]  /*7340*/  FFMA R29, R27.reuse, R21, R2 ;  /* 0x000000151b1d7223 */ /* 0x040fe20000000002 */
[----:B------:R-:W-:Y:S01]  /*7350*/  LOP3.LUT R21, R46, 0xffffe000, RZ, 0xc0, !PT ;  /* 0xffffe0002e157812 */ /* 0x000fe200078ec0ff */
[----:B------:R-:W-:Y:S01]  /*7360*/  FFMA R30, R27, R26, R3 ;  /* 0x0000001a1b1e7223 */ /* 0x000fe20000000003 */
[----:B------:R-:W-:Y:S01]  /*7370*/  LOP3.LUT R26, R45, 0xffffe000, RZ, 0xc0, !PT ;  /* 0xffffe0002d1a7812 */ /* 0x000fe200078ec0ff */
[----:B------:R-:W-:Y:S01]  /*7380*/  FFMA R31, R27, R20, R7 ;  /* 0x000000141b1f7223 */ /* 0x000fe20000000007 */
[----:B------:R-:W-:Y:S01]  /*7390*/  LOP3.LUT R20, R47, 0xffffe000, RZ, 0xc0, !PT ;  /* 0xffffe0002f147812 */ /* 0x000fe200078ec0ff */
[C---:B------:R-:W-:Y:S01]  /*73a0*/  FMUL R4, R24.reuse, R8 ;  /* 0x0000000818047220 */ /* 0x040fe20000400000 */
[----:B------:R-:W-:Y:S01]  /*73b0*/  F2FP.TF32.F32.PACK_B R28, R28 ;  /* 0x0000001cff1c723e */ /* 0x000fe200024050ff */
[C---:B------:R-:W-:Y:S01]  /*73c0*/  FMUL R5, R24.reuse, R9 ;  /* 0x0000000918057220 */ /* 0x040fe20000400000 */
[----:B------:R-:W-:Y:S01]  /*73d0*/  F2FP.TF32.F32.PACK_B R29, R29 ;  /* 0x0000001dff1d723e */ /* 0x000fe200024050ff */
[C---:B------:R-:W-:Y:S01]  /*73e0*/  FMUL R6, R24.reuse, R10 ;  /* 0x0000000a18067220 */ /* 0x040fe20000400000 */
[----:B------:R-:W-:Y:S01]  /*73f0*/  FMUL R11, R24, R11 ;  /* 0x0000000b180b7220 */ /* 0x000fe20000400000 */
[----:B------:R-:W-:Y:S01]  /*7400*/  F2FP.TF32.F32.PACK_B R30, R30 ;  /* 0x0000001eff1e723e */ /* 0x000fe200024050ff */
[C---:B------:R-:W-:Y:S01]  /*7410*/  FFMA R4, R27.reuse, R33, R4 ;  /* 0x000000211b047223 */ /* 0x040fe20000000004 */
[----:B------:R-:W-:Y:S01]  /*7420*/  F2FP.TF32.F32.PACK_B R31, R31 ;  /* 0x0000001fff1f723e */ /* 0x000fe200024050ff */
[C---:B------:R-:W-:Y:S01]  /*7430*/  FFMA R5, R27.reuse, R26, R5 ;  /* 0x0000001a1b057223 */ /* 0x040fe20000000005 */
[C---:B------:R-:W-:Y:S01]  /*7440*/  FFMA R6, R27.reuse, R21, R6 ;  /* 0x000000151b067223 */ /* 0x040fe20000000006 */
[----:B------:R-:W-:Y:S01]  /*7450*/  FFMA R7, R27, R20, R11 ;  /* 0x000000141b077223 */ /* 0x000fe2000000000b */
[----:B------:R-:W-:Y:S01]  /*7460*/  LOP3.LUT R33, R40, 0xffffe000, RZ, 0xc0, !PT ;  /* 0xffffe00028217812 */ /* 0x000fe200078ec0ff */
[----:B------:R1:W-:Y:S01]  /*7470*/  STS.128 [R75], R28 ;  /* 0x0000001c4b007388 */ /* 0x0003e20000000c00 */
[----:B------:R-:W-:Y:S01]  /*7480*/  LOP3.LUT R26, R41, 0xffffe000, RZ, 0xc0, !PT ;  /* 0xffffe000291a7812 */ /* 0x000fe200078ec0ff */
[C---:B------:R-:W-:Y:S01]  /*7490*/  FMUL R8, R24.reuse, R12 ;  /* 0x0000000c18087220 */ /* 0x040fe20000400000 */
[----:B------:R-:W-:Y:S01]  /*74a0*/  FMUL R9, R24, R13 ;  /* 0x0000000d18097220 */ /* 0x000fe20000400000 */
[----:B------:R-:W-:Y:S01]  /*74b0*/  LOP3.LUT R21, R42, 0xffffe000, RZ, 0xc0, !PT ;  /* 0xffffe0002a157812 */ /* 0x000fe200078ec0ff */
[C---:B------:R-:W-:Y:S01]  /*74c0*/  FMUL R10, R24.reuse, R14 ;  /* 0x0000000e180a7220 */ /* 0x040fe20000400000 */
[----:B------:R-:W-:Y:S01]  /*74d0*/  LOP3.LUT R20, R43, 0xffffe000, RZ, 0xc0, !PT ;  /* 0xffffe0002b147812 */ /* 0x000fe200078ec0ff */
[----:B------:R-:W-:Y:S01]  /*74e0*/  FMUL R15, R24, R15 ;  /* 0x0000000f180f7220 */ /* 0x000fe20000400000 */
[----:B------:R-:W-:Y:S01]  /*74f0*/  F2FP.TF32.F32.PACK_B R4, R4 ;  /* 0x00000004ff04723e */ /* 0x000fe200024050ff */
[C---:B------:R-:W-:Y:S01]  /*7500*/  FFMA R8, R27.reuse, R33, R8 ;  /* 0x000000211b087223 */ /* 0x040fe20000000008 */
[----:B------:R-:W-:Y:S01]  /*7510*/  F2FP.TF32.F32.PACK_B R5, R5 ;  /* 0x00000005ff05723e */ /* 0x000fe200024050ff */
[C---:B------:R-:W-:Y:S01]  /*7520*/  FFMA R9, R27.reuse, R26, R9 ;  /* 0x0000001a1b097223 */ /* 0x040fe20000000009 */
[----:B------:R-:W-:Y:S01]  /*7530*/  F2FP.TF32.F32.PACK_B R6, R6 ;  /* 0x00000006ff06723e */ /* 0x000fe200024050ff */
[C---:B------:R-:W-:Y:S01]  /*7540*/  FFMA R10, R27.reuse, R21, R10 ;  /* 0x000000151b0a7223 */ /* 0x040fe2000000000a */
[----:B------:R-:W-:Y:S01]  /*7550*/  F2FP.TF32.F32.PACK_B R7, R7 ;  /* 0x00000007ff07723e */ /* 0x000fe200024050ff */
[----:B------:R-:W-:Y:S01]  /*7560*/  FFMA R11, R27, R20, R15 ;  /* 0x000000141b0b7223 */ /* 0x000fe2000000000f */
[----:B------:R-:W-:Y:S01]  /*7570*/  LOP3.LUT R33, R36, 0xffffe000, RZ, 0xc0, !PT ;  /* 0xffffe00024217812 */ /* 0x000fe200078ec0ff */
[C---:B------:R-:W-:Y:S01]  /*7580*/  FMUL R12, R24.reuse, R16 ;  /* 0x00000010180c7220 */ /* 0x040fe20000400000 */
[----:B------:R-:W-:Y:S01]  /*7590*/  LOP3.LUT R26, R37, 0xffffe000, RZ, 0xc0, !PT ;  /* 0xffffe000251a7812 */ /* 0x000fe200078ec0ff */
[----:B------:R1:W-:Y:S01]  /*75a0*/  STS.128 [R35+0x10], R4 ;  /* 0x0000100423007388 */ /* 0x0003e20000000c00 */
        /* <DEDUP_REMOVED lines=13> */
[----:B------:R-:W-:Y:S02]  /*7680*/  F2FP.TF32.F32.PACK_B R12, R12 ;  /* 0x0000000cff0c723e */ /* 0x000fe400024050ff */
[----:B------:R-:W-:Y:S01]  /*7690*/  F2FP.TF32.F32.PACK_B R13, R13 ;  /* 0x0000000dff0d723e */ /* 0x000fe200024050ff */
[----:B------:R1:W-:Y:S01]  /*76a0*/  STS.128 [R34+0x20], R8 ;  /* 0x0000200822007388 */ /* 0x0003e20000000c00 */
[----:B------:R-:W-:Y:S02]  /*76b0*/  F2FP.TF32.F32.PACK_B R14, R14 ;  /* 0x0000000eff0e723e */ /* 0x000fe400024050ff */
[----:B------:R-:W-:Y:S05]  /*76c0*/  F2FP.TF32.F32.PACK_B R15, R15 ;  /* 0x0000000fff0f723e */ /* 0x000fea00024050ff */
[----:B------:R1:W-:Y:S01]  /*76d0*/  STS.128 [R32+0x10], R12 ;  /* 0x0000100c20007388 */ /* 0x0003e20000000c00 */
[----:B------:R-:W-:Y:S01]  /*76e0*/  @!PT LDS RZ, [RZ] ;  /* 0x00000000fffff984 */ /* 0x000fe20000000800 */
[----:B------:R-:W-:Y:S01]  /*76f0*/  @!PT LDS RZ, [RZ] ;  /* 0x00000000fffff984 */ /* 0x000fe20000000800 */
[----:B------:R-:W-:Y:S01]  /*7700*/  @!PT LDS RZ, [RZ] ;  /* 0x00000000fffff984 */ /* 0x000fe20000000800 */
[----:B------:R-:W-:Y:S01]  /*7710*/  @!PT LDS RZ, [RZ] ;  /* 0x00000000fffff984 */ /* 0x000fe20000000800 */
[----:B------:R3:W-:Y:S07]  /*7720*/  MEMBAR.ALL.CTA ;  /* 0x0000000000007992 */ /* 0x0007ee0000008000 */
[----:B---3--:R-:W3:Y:S02]  /*7730*/  FENCE.VIEW.ASYNC.S ;  /* 0x00000000000073c6 */ /* 0x008ee40000000000 */
[----:B---3--:R-:W-:Y:S06]  /*7740*/  BAR.SYNC.DEFER_BLOCKING 0x1, 0x80 ;  /* 0x0042000000007b1d */ /* 0x008fec0000010000 */
[----:B------:R-:W-:Y:S05]  /*7750*/  @P0 BRA `(.L_x_126) ;  /* 0x0000000000380947 */ /* 0x000fea0003800000 */
[----:B------:R-:W3:Y:S01]  /*7760*/  LDCU.64 UR6, c[0x0][0x348] ;  /* 0x00006900ff0677ac */ /* 0x000ee20008000a00 */
[----:B------:R-:W-:Y:S01]  /*7770*/  R2UR UR5, R76 ;  /* 0x000000004c0572ca */ /* 0x000fe200000e0000 */
[----:B------:R-:W-:Y:S01]  /*7780*/  UMOV UR47, UR36 ;  /* 0x00000024002f7c82 */ /* 0x000fe20008000000 */
[----:B------:R-:W-:Y:S01]  /*7790*/  UIADD3 UR9, UPT, UPT, UR45, 0x20, URZ ;  /* 0x000000202d097890 */ /* 0x000fe2000fffe0ff */
[----:B------:R-:W-:Y:S01]  /*77a0*/  UMOV UR10, UR46 ;  /* 0x0000002e000a7c82 */ /* 0x000fe20008000000 */
[----:B------:R-:W-:Y:S09]  /*77b0*/  UMOV UR11, UR36 ;  /* 0x00000024000b7c82 */ /* 0x000ff20008000000 */
[----:B------:R-:W-:Y:S02]  /*77c0*/  UIADD3 UR5, UPT, UPT, UR49, UR5, URZ ;  /* 0x0000000531057290 */ /* 0x000fe4000fffe0ff */
[----:B---3--:R-:W-:Y:S02]  /*77d0*/  UIADD3 UR4, UP0, UPT, UR6, 0x680, URZ ;  /* 0x0000068006047890 */ /* 0x008fe4000ff1e0ff */
[----:B------:R-:W-:Y:S02]  /*77e0*/  UIADD3 UR44, UPT, UPT, UR5, 0x200, URZ ;  /* 0x00000200052c7890 */ /* 0x000fe4000fffe0ff */
[----:B------:R-:W-:Y:S02]  /*77f0*/  UIADD3 UR8, UPT, UPT, UR5, 0x1200, URZ ;  /* 0x0000120005087890 */ /* 0x000fe4000fffe0ff */
[----:B------:R-:W-:Y:S09]  /*7800*/  UIADD3.X UR5, UPT, UPT, URZ, UR7, URZ, UP0, !UPT ;  /* 0x00000007ff057290 */ /* 0x000ff200087fe4ff */
[----:B------:R3:W-:Y:S01]  /*7810*/  UTMASTG.3D [UR44], [UR4] ;  /* 0x0000002c040073b5 */ /* 0x0007e20008010000 */
[----:B------:R3:W-:Y:S02]  /*7820*/  UTMASTG.3D [UR8], [UR4] ;  /* 0x00000008040073b5 */ /* 0x0007e40008010000 */
[----:B---3--:R0:W-:Y:S02]  /*7830*/  UTMACMDFLUSH ;  /* 0x00000000000079b7 */ /* 0x0081e40000000000 */
.L_x_126:
[----:B------:R-:W-:Y:S05]  /*7840*/  BSYNC.RECONVERGENT B0 ;  /* 0x0000000000007941 */ /* 0x000fea0003800200 */
.L_x_125:
[----:B------:R-:W-:Y:S01]  /*7850*/  UIADD3 UR44, UPT, UPT, UR48, 0x1, URZ ;  /* 0x00000001302c7890 */ /* 0x000fe2000fffe0ff */
[----:B------:R-:W-:Y:S03]  /*7860*/  BSSY.RECONVERGENT B0, `(.L_x_127) ;  /* 0x0000005000007945 */ /* 0x000fe60003800200 */
[----:B------:R-:W-:Y:S04]  /*7870*/  UISETP.NE.AND UP0, UPT, UR44, 0x3, UPT ;  /* 0x000000032c00788c */ /* 0x000fe8000bf05270 */
[----:B------:R-:W-:Y:S01]  /*7880*/  USEL UR47, UR44, URZ, UP0 ;  /* 0x000000ff2c2f7287 */ /* 0x000fe20008000000 */
[----:B------:R-:W-:Y:S11]  /*7890*/  @P0 BRA `(.L_x_128) ;  /* 0x0000000000040947 */ /* 0x000ff60003800000 */
[----:B------:R-:W-:Y:S04]  /*78a0*/  DEPBAR.LE SB0, 0x1 ;  /* 0x000080400000791a */ /* 0x000fe80000000000 */
.L_x_128:
[----:B------:R-:W-:Y:S05]  /*78b0*/  BSYNC.RECONVERGENT B0 ;  /* 0x0000000000007941 */ /* 0x000fea0003800200 */
.L_x_127:
[----:B------:R-:W-:Y:S01]  /*78c0*/  BAR.SYNC.DEFER_BLOCKING 0x1, 0x80 ;  /* 0x0042000000007b1d */ /* 0x000fe20000010000 */
[----:B------:R-:W-:Y:S01]  /*78d0*/  ISETP.NE.AND P1, PT, R71, RZ, PT ;  /* 0x000000ff4700720c */ /* 0x000fe20003f25270 */
[----:B------:R-:W-:Y:S01]  /*78e0*/  UISETP.NE.AND UP0, UPT, UR51, URZ, UPT ;  /* 0x000000ff3300728c */ /* 0x000fe2000bf05270 */
[----:B------:R-:W-:Y:S11]  /*78f0*/  LEA R3, R77, UR49, 0x3 ;  /* 0x000000314d037c11 */ /* 0x000ff6000f8e18ff */
[----:B-1----:R-:W-:Y:S01]  /*7900*/  @P1 SHF.L.U32 R4, R79, 0x1f, RZ ;  /* 0x0000001f4f041819 */ /* 0x002fe200000006ff */
[----:B------:R-:W-:Y:S06]  /*7910*/  BRA.U !UP0, `(.L_x_129) ;  /* 0x0000000108247547 */ /* 0x000fec000b800000 */
[----:B------:R-:W1:Y:S01]  /*7920*/  S2R R0, SR_CgaCtaId ;  /* 0x0000000000007919 */ /* 0x000e620000008800 */
[----:B------:R-:W-:Y:S01]  /*7930*/  IMAD.U32 R2, RZ, RZ, UR50 ;  /* 0x00000032ff027e24 */ /* 0x000fe2000f8e00ff */
[----:B------:R-:W-:Y:S04]  /*7940*/  UIADD3 UR4, UPT, UPT, UR50, 0x1, URZ ;  /* 0x0000000132047890 */ /* 0x000fe8000fffe0ff */
[----:B------:R-:W-:Y:S01]  /*7950*/  @P1 LEA R2, R2, UR49, 0x3 ;  /* 0x0000003102021c11 */ /* 0x000fe2000f8e18ff */
[----:B------:R-:W-:Y:S04]  /*7960*/  UISETP.NE.AND UP0, UPT, UR4, 0x3, UPT ;  /* 0x000000030400788c */ /* 0x000fe8000bf05270 */
[----:B------:R-:W-:Y:S01]  /*7970*/  @P1 VIADD R5, R2, 0x118 ;  /* 0x0000011802051836 */ /* 0x000fe20000000000 */
[----:B------:R-:W-:Y:S04]  /*7980*/  USEL UR50, UR4, URZ, UP0 ;  /* 0x000000ff04327287 */ /* 0x000fe80008000000 */
[----:B-1----:R-:W-:Y:S04]  /*7990*/  @P1 PRMT R0, R0, 0x654, R5 ;  /* 0x0000065400001816 */ /* 0x002fe80000000005 */
[----:B------:R1:W-:Y:S04]  /*79a0*/  @P1 SYNCS.ARRIVE.TRANS64.RED.A1T0 RZ, [R0+URZ], RZ ;  /* 0x000000ff00ff19a7 */ /* 0x0003e800081004ff */
.L_x_129:
[----:B------:R-:W3:Y:S01]  /*79b0*/  @P1 SYNCS.PHASECHK.TRANS64.TRYWAIT P0, [R3+URZ+0x100], R4 ;  /* 0x00010004030015a7 */ /* 0x000ee200080011ff */
[----:B------:R-:W-:Y:S01]  /*79c0*/  BSSY B1, `(.L_x_130) ;  /* 0x0000015000017945 */ /* 0x000fe20003800000 */
[----:B---3--:R-:W-:Y:S03]  /*79d0*/  @P1 SEL R78, RZ, 0x1, !P0 ;  /* 0x00000001ff4e1807 */ /* 0x008fe60004000000 */
[----:B------:R-:W-:Y:S05]  /*79e0*/  @!P1 BRA `(.L_x_131) ;  /* 0x0000000000489947 */ /* 0x000fea0003800000 */
[----:B------:R-:W-:Y:S01]  /*79f0*/  ISETP.NE.AND P1, PT, R80, RZ, PT ;  /* 0x000000ff5000720c */ /* 0x000fe20003f25270 */
[----:B------:R-:W-:Y:S01]  /*7a00*/  BSSY B0, `(.L_x_132) ;  /* 0x000000a000007945 */ /* 0x000fe20003800000 */
[----:B------:R-:W-:Y:S11]  /*7a10*/  ISETP.NE.AND P0, PT, R78, RZ, PT ;  /* 0x000000ff4e00720c */ /* 0x000ff60003f05270 */
[----:B------:R-:W-:Y:S04]  /*7a20*/  @P1 IMAD R77, R77, 0x2000, R67 ;  /* 0x000020004d4d1824 */ /* 0x000fe800078e0243 */
[----:B------:R-:W-:Y:S01]  /*7a30*/  @P1 IMAD.IADD R5, R74, 0x1, R77 ;  /* 0x000000014a051824 */ /* 0x000fe200078e024d */
[----:B------:R-:W-:Y:S03]  /*7a40*/  @P1 IADD3 R2, PT, PT, R73, R77, RZ ;  /* 0x0000004d49021210 */ /* 0x000fe60007ffe0ff */
[----:B-1----:R-:W-:Y:S01]  /*7a50*/  @P1 IMAD.IADD R0, R66, 0x1, R5 ;  /* 0x0000000142001824 */ /* 0x002fe200078e0205 */
[----:B------:R-:W-:Y:S06]  /*7a60*/  @P0 BRA `(.L_x_133) ;  /* 0x00000000000c0947 */ /* 0x000fec0003800000 */
[----:B------:R-:W-:Y:S04]  /*7a70*/  SHF.L.U32 R4, R79, 0x1f, RZ ;  /* 0x0000001f4f047819 */ /* 0x000fe800000006ff */
[----:B------:R-:W1:Y:S02]  /*7a80*/  SYNCS.PHASECHK.TRANS64.TRYWAIT P0, [R3+URZ+0x100], R4 ;  /* 0x00010004030075a7 */ /* 0x000e6400080011ff */
[----:B-1----:R-:W-:Y:S05]  /*7a90*/  @!P0 BRA `(.L_x_134) ;  /* 0x0000001c00008947 */ /* 0x002fea0003800000 */
.L_x_133:
[----:B------:R-:W-:Y:S05]  /*7aa0*/  BSYNC B0 ;  /* 0x0000000000007941 */ /* 0x000fea0003800000 */
.L_x_132:
[----:B------:R-:W-:Y:S11]  /*7ab0*/  ISETP.NE.AND P0, PT, R80, RZ, PT ;  /* 0x000000ff5000720c */ /* 0x000ff60003f05270 */
[----:B------:R-:W-:Y:S02]  /*7ac0*/  @!UPT UIADD3 URZ, UPT, UPT, URZ, URZ, URZ ;  /* 0x000000fffffff290 */ /* 0x000fe4000fffe0ff */
[----:B------:R3:W4:Y:S04]  /*7ad0*/  @P0 LDS.128 R48, [R77] ;  /* 0x000000004d300984 */ /* 0x0007280000000c00 */
[----:B------:R3:W1:Y:S04]  /*7ae0*/  @P0 LDS.128 R40, [R2+0x20] ;  /* 0x0000200002280984 */ /* 0x0006680000000c00 */
[----:B------:R3:W1:Y:S04]  /*7af0*/  @P0 LDS.128 R44, [R5+0x10] ;  /* 0x00001000052c0984 */ /* 0x0006680000000c00 */
[----:B------:R3:W1:Y:S02]  /*7b00*/  @P0 LDS.128 R36, [R0+0x10] ;  /* 0x0000100000240984 */ /* 0x0006640000000c00 */
.L_x_131:
[----:B------:R-:W-:Y:S05]  /*7b10*/  BSYNC B1 ;  /* 0x0000000000017941 */ /* 0x000fea0003800000 */
.L_x_130:
[----:B-1-3--:R-:W-:Y:S05]  /*7b20*/  VIADD R0, R25, 0x10 ;  /* 0x0000001019007836 */ /* 0x00afea0000000000 */
[----:B------:R-:W-:Y:S04]  /*7b30*/  SHF.R.U32.HI R0, RZ, 0x15, R0 ;  /* 0x00000015ff007819 */ /* 0x000fe80000011600 */
[----:B------:R-:W-:Y:S11]  /*7b40*/  LOP3.LUT P0, RZ, R0, 0x3, R57, 0x48, !PT ;  /* 0x0000000300ff7812 */ /* 0x000ff60007804839 */
[----:B------:R-:W-:Y:S02]  /*7b50*/  @!UPT UIADD3 URZ, UPT, UPT, URZ, URZ, URZ ;  /* 0x000000fffffff290 */ /* 0x000fe4000fffe0ff */
[----:B------:R-:W-:Y:S05]  /*7b60*/  @!P0 BRA `(.L_x_135) ;  /* 0x0000000000408947 */ /* 0x000fea0003800000 */
[----:B------:R-:W1:Y:S01]  /*7b70*/  LDCU.64 UR8, c[0x4][0x70] ;  /* 0x01000e00ff0877ac */ /* 0x000e620008000a00 */
[----:B------:R-:W-:Y:S01]  /*7b80*/  MOV R3, 0x0 ;  /* 0x0000000000037802 */ /* 0x000fe20000000f00 */
[----:B------:R-:W-:Y:S02]  /*7b90*/  HFMA2 R12, -RZ, RZ, 0, 5.9604644775390625e-08 ;  /* 0x00000001ff0c7431 */ /* 0x000fe400000001ff */
[----:B------:R-:W-:Y:S02]  /*7ba0*/  IMAD.MOV.U32 R8, RZ, RZ, 0x192 ;  /* 0x00000192ff087424 */ /* 0x000fe400078e00ff */
[----:B------:R-:W-:Y:S01]  /*7bb0*/  IMAD.MOV.U32 R13, RZ, RZ, RZ ;  /* 0x000000ffff0d7224 */ /* 0x000fe200078e00ff */
[----:B------:R-:W3:Y:S01]  /*7bc0*/  LDCU.64 UR6, c[0x4][0x78] ;  /* 0x01000f00ff0677ac */ /* 0x000ee20008000a00 */
[----:B------:R-:W2:Y:S01]  /*7bd0*/  LDC.64 R2, c[0x4][R3] ;  /* 0x0100000003027b82 */ /* 0x000ea20000000a00 */
[----:B------:R-:W5:Y:S01]  /*7be0*/  LDCU.64 UR4, c[0x4][0x10] ;  /* 0x01000200ff0477ac */ /* 0x000f620008000a00 */
[----:B-1----:R-:W-:Y:S01]  /*7bf0*/  MOV R5, UR9 ;  /* 0x0000000900057c02 */ /* 0x002fe20008000f00 */
[----:B------:R-:W-:Y:S01]  /*7c00*/  IMAD.U32 R4, RZ, RZ, UR8 ;  /* 0x00000008ff047e24 */ /* 0x000fe2000f8e00ff */
[----:B---3--:R-:W-:Y:S01]  /*7c10*/  MOV R7, UR7 ;  /* 0x0000000700077c02 */ /* 0x008fe20008000f00 */
[----:B------:R-:W-:Y:S01]  /*7c20*/  IMAD.U32 R6, RZ, RZ, UR6 ;  /* 0x00000006ff067e24 */ /* 0x000fe2000f8e00ff */
[----:B-----5:R-:W-:Y:S01]  /*7c30*/  MOV R11, UR5 ;  /* 0x00000005000b7c02 */ /* 0x020fe20008000f00 */
[----:B------:R-:W-:Y:S02]  /*7c40*/  IMAD.U32 R10, RZ, RZ, UR4 ;  /* 0x00000004ff0a7e24 */ /* 0x000fe4000f8e00ff */
[----:B------:R-:W-:Y:S07]  /*7c50*/  LEPC R20, `(.L_x_135) ;  /* 0x000000001014794e */ /* 0x000fee0000000000 */
[----:B--2-4-:R-:W-:Y:S05]  /*7c60*/  CALL.ABS.NOINC R2 ;  /* 0x0000000002007343 */ /* 0x014fea0003c00000 */
.L_x_135:
[----:B------:R-:W-:Y:S01]  /*7c70*/  ISETP.NE.AND P0, PT, R68, RZ, PT ;  /* 0x000000ff4400720c */ /* 0x000fe20003f05270 */
[----:B------:R-:W-:Y:S05]  /*7c80*/  WARPSYNC.ALL ;  /* 0x0000000000007948 */ /* 0x000fea0003800000 */
[----:B------:R-:W-:Y:S01]  /*7c90*/  R2UR UR4, R25 ;  /* 0x00000000190472ca */ /* 0x000fe200000e0000 */
[----:B------:R-:W-:Y:S01]  /*7ca0*/  USHF.L.U32 UR6, UR47, 0xd, URZ ;  /* 0x0000000d2f067899 */ /* 0x000fe200080006ff */
[----:B----4-:R-:W-:Y:S01]  /*7cb0*/  LOP3.LUT R0, R48, 0xffffe000, RZ, 0xc0, !PT ;  /* 0xffffe00030007812 */ /* 0x010fe200078ec0ff */
[----:B------:R-:W-:Y:S01]  /*7cc0*/  BSSY.RECONVERGENT B0, `(.L_x_136) ;  /* 0x0000064000007945 */ /* 0x000fe20003800200 */
[----:B------:R-:W-:Y:S02]  /*7cd0*/  LOP3.LUT R2, R49, 0xffffe000, RZ, 0xc0, !PT ;  /* 0xffffe00031027812 */ /* 0x000fe400078ec0ff */
[----:B------:R-:W-:Y:S01]  /*7ce0*/  LOP3.LUT R3, R50, 0xffffe000, RZ, 0xc0, !PT ;  /* 0xffffe00032037812 */ /* 0x000fe200078ec0ff */
[----:B------:R-:W-:Y:S01]  /*7cf0*/  VIADD R76, R67, UR6 ;  /* 0x00000006434c7c36 */ /* 0x000fe20008000000 */
[----:B------:R-:W-:Y:S02]  /*7d00*/  LOP3.LUT R20, R51, 0xffffe000, RZ, 0xc0, !PT ;  /* 0xffffe00033147812 */ /* 0x000fe400078ec0ff */
[----:B------:R-:W-:Y:S01]  /*7d10*/  LOP3.LUT R21, R44, 0xffffe000, RZ, 0xc0, !PT ;  /* 0xffffe0002c157812 */ /* 0x000fe200078ec0ff */
[----:B------:R-:W-:Y:S01]  /*7d20*/  IMAD.IADD R73, R73, 0x1, R76 ;  /* 0x0000000149497824 */ /* 0x000fe200078e024c */
[----:B------:R-:W-:Y:S01]  /*7d30*/  LOP3.LUT R26, R45, 0xffffe000, RZ, 0xc0, !PT ;  /* 0xffffe0002d1a7812 */ /* 0x000fe200078ec0ff */
[----:B------:R-:W1:Y:S01]  /*7d40*/  LDTM.x16 R4, tmem[UR4+0x10] ;  /* 0x00001004000479ee */ /* 0x000e620008240000 */
[----:B------:R-:W-:Y:S01]  /*7d50*/  LOP3.LUT R29, R46, 0xffffe000, RZ, 0xc0, !PT ;  /* 0xffffe0002e1d7812 */ /* 0x000fe200078ec0ff */
[----:B------:R-:W-:Y:S01]  /*7d60*/  NOP ;  /* 0x0000000000007918 */ /* 0x000fe20000000000 */
[----:B------:R-:W-:Y:S02]  /*7d70*/  IADD3 R72, PT, PT, R72, 0x180, RZ ;  /* 0x0000018048487810 */ /* 0x000fe40007ffe0ff */
[----:B------:R-:W-:Y:S02]  /*7d80*/  LOP3.LUT R28, R47, 0xffffe000, RZ, 0xc0, !PT ;  /* 0xffffe0002f1c7812 */ /* 0x000fe400078ec0ff */
[----:B--2---:R-:W-:Y:S02]  /*7d90*/  IADD3 R75, PT, PT, R74, R76, RZ ;  /* 0x0000004c4a4b7210 */ /* 0x004fe40007ffe0ff */
[----:B------:R-:W-:Y:S02]  /*7da0*/  LOP3.LUT R74, R72, 0xfefffff8, RZ, 0xc0, !PT ;  /* 0xfefffff8484a7812 */ /* 0x000fe400078ec0ff */
[----:B------:R-:W-:Y:S01]  /*7db0*/  LOP3.LUT R31, R40, 0xffffe000, RZ, 0xc0, !PT ;  /* 0xffffe000281f7812 */ /* 0x000fe200078ec0ff */
[----:B------:R-:W-:Y:S01]  /*7dc0*/  IMAD.IADD R72, R66, 0x1, R75 ;  /* 0x0000000142487824 */ /* 0x000fe200078e024b */
[----:B------:R-:W-:Y:S01]  /*7dd0*/  LOP3.LUT R30, R41, 0xffffe000, RZ, 0xc0, !PT ;  /* 0xffffe000291e7812 */ /* 0x000fe200078ec0ff */
[----:B-1----:R1:W-:Y:S01]  /*7de0*/  SYNCS.ARRIVE.TRANS64.RED.A1T0 RZ, [R74+URZ], RZ ;  /* 0x000000ff4aff79a7 */ /* 0x0023e200081004ff */
[----:B------:R-:W-:Y:S02]  /*7df0*/  LOP3.LUT R33, R42, 0xffffe000, RZ, 0xc0, !PT ;  /* 0xffffe0002a217812 */ /* 0x000fe400078ec0ff */
[----:B------:R-:W-:Y:S02]  /*7e00*/  LOP3.LUT R32, R43, 0xffffe000, RZ, 0xc0, !PT ;  /* 0xffffe0002b207812 */ /* 0x000fe400078ec0ff */
[----:B------:R-:W-:Y:S02]  /*7e10*/  LOP3.LUT R35, R36, 0xffffe000, RZ, 0xc0, !PT ;  /* 0xffffe00024237812 */ /* 0x000fe400078ec0ff */
[----:B------:R-:W-:Y:S02]  /*7e20*/  LOP3.LUT R34, R37, 0xffffe000, RZ, 0xc0, !PT ;  /* 0xffffe00025227812 */ /* 0x000fe400078ec0ff */
[----:B------:R-:W-:Y:S01]  /*7e30*/  LOP3.LUT R37, R38, 0xffffe000, RZ, 0xc0, !PT ;  /* 0xffffe00026257812 */ /* 0x000fe200078ec0ff */
[C---:B------:R-:W-:Y:S01]  /*7e40*/  FMUL R4, R24.reuse, R4 ;  /* 0x0000000418047220 */ /* 0x040fe20000400000 */
[C---:B------:R-:W-:Y:S01]  /*7e50*/  FMUL R5, R24.reuse, R5 ;  /* 0x0000000518057220 */ /* 0x040fe20000400000 */
[C---:B------:R-:W-:Y:S01]  /*7e60*/  FMUL R6, R24.reuse, R6 ;  /* 0x0000000618067220 */ /* 0x040fe20000400000 */
[C---:B------:R-:W-:Y:S01]  /*7e70*/  FMUL R7, R24.reuse, R7 ;  /* 0x0000000718077220 */ /* 0x040fe20000400000 */
[C---:B------:R-:W-:Y:S01]  /*7e80*/  FFMA R4, R27.reuse, R0, R4 ;  /* 0x000000001b047223 */ /* 0x040fe20000000004 */
[C---:B------:R-:W-:Y:S01]  /*7e90*/  FFMA R5, R27.reuse, R2, R5 ;  /* 0x000000021b057223 */ /* 0x040fe20000000005 */
[C---:B------:R-:W-:Y:S01]  /*7ea0*/  FFMA R6, R27.reuse, R3, R6 ;  /* 0x000000031b067223 */ /* 0x040fe20000000006 */
[C---:B------:R-:W-:Y:S01]  /*7eb0*/  FFMA R7, R27.reuse, R20, R7 ;  /* 0x000000141b077223 */ /* 0x040fe20000000007 */
[C---:B------:R-:W-:Y:S01]  /*7ec0*/  FMUL R8, R24.reuse, R8 ;  /* 0x0000000818087220 */ /* 0x040fe20000400000 */
[C---:B------:R-:W-:Y:S01]  /*7ed0*/  FMUL R9, R24.reuse, R9 ;  /* 0x0000000918097220 */ /* 0x040fe20000400000 */
[C---:B------:R-:W-:Y:S01]  /*7ee0*/  FMUL R10, R24.reuse, R10 ;  /* 0x0000000a180a7220 */ /* 0x040fe20000400000 */
[C---:B------:R-:W-:Y:S01]  /*7ef0*/  FMUL R11, R24.reuse, R11 ;  /* 0x0000000b180b7220 */ /* 0x040fe20000400000 */
[----:B------:R-:W-:Y:S01]  /*7f00*/  F2FP.TF32.F32.PACK_B R4, R4 ;  /* 0x00000004ff04723e */ /* 0x000fe200024050ff */
[C---:B------:R-:W-:Y:S01]  /*7f10*/  FFMA R8, R27.reuse, R21, R8 ;  /* 0x000000151b087223 */ /* 0x040fe20000000008 */
[----:B------:R-:W-:Y:S01]  /*7f20*/  F2FP.TF32.F32.PACK_B R5, R5 ;  /* 0x00000005ff05723e */ /* 0x000fe200024050ff */
[C---:B------:R-:W-:Y:S01]  /*7f30*/  FFMA R9, R27.reuse, R26, R9 ;  /* 0x0000001a1b097223 */ /* 0x040fe20000000009 */
[----:B------:R-:W-:Y:S01]  /*7f40*/  F2FP.TF32.F32.PACK_B R6, R6 ;  /* 0x00000006ff06723e */ /* 0x000fe200024050ff */
[C---:B------:R-:W-:Y:S01]  /*7f50*/  FFMA R10, R27.reuse, R29, R10 ;  /* 0x0000001d1b0a7223 */ /* 0x040fe2000000000a */
[----:B------:R-:W-:Y:S01]  /*7f60*/  F2FP.TF32.F32.PACK_B R7, R7 ;  /* 0x00000007ff07723e */ /* 0x000fe200024050ff */
[C---:B------:R-:W-:Y:S01]  /*7f70*/  FFMA R11, R27.reuse, R28, R11 ;  /* 0x0000001c1b0b7223 */ /* 0x040fe2000000000b */
[C---:B------:R-:W-:Y:S01]  /*7f80*/  FMUL R12, R24.reuse, R12 ;  /* 0x0000000c180c7220 */ /* 0x040fe20000400000 */
[----:B------:R-:W-:Y:S01]  /*7f90*/  F2FP.TF32.F32.PACK_B R8, R8 ;  /* 0x00000008ff08723e */ /* 0x000fe200024050ff */
[C---:B------:R-:W-:Y:S01]  /*7fa0*/  FMUL R13, R24.reuse, R13 ;  /* 0x0000000d180d7220 */ /* 0x040fe20000400000 */
[----:B------:R1:W-:Y:S01]  /*7fb0*/  STS.128 [R67+UR6], R4 ;  /* 0x0000000443007988 */ /* 0x0003e20008000c06 */
        /* <DEDUP_REMOVED lines=8> */
[----:B------:R-:W-:Y:S01]  /*8040*/  FFMA R15, R27, R32, R15 ;  /* 0x000000201b0f7223 */ /* 0x000fe2000000000f */
[C---:B------:R-:W-:Y:S01]  /*8050*/  FMUL R16, R24.reuse, R16 ;  /* 0x0000001018107220 */ /* 0x040fe20000400000 */
[----:B------:R-:W-:Y:S01]  /*8060*/  F2FP.TF32.F32.PACK_B R12, R12 ;  /* 0x0000000cff0c723e */ /* 0x000fe200024050ff */
[----:B------:R1:W-:Y:S01]  /*8070*/  STS.128 [R75+0x10], R8 ;  /* 0x000010084b007388 */ /* 0x0003e20000000c00 */
[C---:B------:R-:W-:Y:S01]  /*8080*/  FMUL R17, R24.reuse, R17 ;  /* 0x0000001118117220 */ /* 0x040fe20000400000 */
[----:B------:R-:W-:Y:S01]  /*8090*/  LOP3.LUT R36, R39, 0xffffe000, RZ, 0xc0, !PT ;  /* 0xffffe00027247812 */ /* 0x000fe200078ec0ff */
[C---:B------:R-:W-:Y:S01]  /*80a0*/  FMUL R18, R24.reuse, R18 ;  /* 0x0000001218127220 */ /* 0x040fe20000400000 */
[----:B------:R-:W-:Y:S01]  /*80b0*/  FMUL R19, R24, R19 ;  /* 0x0000001318137220 */ /* 0x000fe20000400000 */
[----:B------:R-:W-:Y:S01]  /*80c0*/  F2FP.TF32.F32.PACK_B R13, R13 ;  /* 0x0000000dff0d723e */ /* 0x000fe200024050ff */
[C---:B------:R-:W-:Y:S01]  /*80d0*/  FFMA R16, R27.reuse, R35, R16 ;  /* 0x000000231b107223 */ /* 0x040fe20000000010 */
[----:B------:R-:W-:Y:S01]  /*80e0*/  F2FP.TF32.F32.PACK_B R14, R14 ;  /* 0x0000000eff0e723e */ /* 0x000fe200024050ff */
[C---:B------:R-:W-:Y:S01]  /*80f0*/  FFMA R17, R27.reuse, R34, R17 ;  /* 0x000000221b117223 */ /* 0x040fe20000000011 */
[----:B------:R-:W-:Y:S01]  /*8100*/  F2FP.TF32.F32.PACK_B R15, R15 ;  /* 0x0000000fff0f723e */ /* 0x000fe200024050ff */
[C---:B------:R-:W-:Y:S01]  /*8110*/  FFMA R18, R27.reuse, R37, R18 ;  /* 0x000000251b127223 */ /* 0x040fe20000000012 */
[----:B------:R-:W-:Y:S01]  /*8120*/  FFMA R19, R27, R36, R19 ;  /* 0x000000241b137223 */ /* 0x000fe20000000013 */
[----:B------:R-:W-:Y:S02]  /*8130*/  F2FP.TF32.F32.PACK_B R16, R16 ;  /* 0x00000010ff10723e */ /* 0x000fe400024050ff */
[----:B------:R1:W-:Y:S01]  /*8140*/  STS.128 [R73+0x20], R12 ;  /* 0x0000200c49007388 */ /* 0x0003e20000000c00 */
[----:B------:R-:W-:Y:S02]  /*8150*/  F2FP.TF32.F32.PACK_B R17, R17 ;  /* 0x00000011ff11723e */ /* 0x000fe400024050ff */
        /* <DEDUP_REMOVED lines=8> */
[----:B--2---:R-:W2:Y:S02]  /*81e0*/  FENCE.VIEW.ASYNC.S ;  /* 0x00000000000073c6 */ /* 0x004ea40000000000 */
[----:B--2---:R-:W-:Y:S06]  /*81f0*/  BAR.SYNC.DEFER_BLOCKING 0x1, 0x80 ;  /* 0x0042000000007b1d */ /* 0x004fec0000010000 */
[----:B------:R-:W-:Y:S05]  /*8200*/  @P0 BRA `(.L_x_137) ;  /* 0x00000000003c0947 */ /* 0x000fea0003800000 */
[----:B------:R-:W2:Y:S01]  /*8210*/  LDCU.64 UR10, c[0x0][0x348] ;  /* 0x00006900ff0a77ac */ /* 0x000ea20008000a00 */
[----:B------:R-:W-:Y:S02]  /*8220*/  UIADD3 UR5, UPT, UPT, UR49, UR6, URZ ;  /* 0x0000000631057290 */ /* 0x000fe4000fffe0ff */
[----:B------:R-:W-:Y:S02]  /*8230*/  UIADD3 UR13, UPT, UPT, UR45, 0x10, URZ ;  /* 0x000000102d0d7890 */ /* 0x000fe4000fffe0ff */
[----:B------:R-:W-:Y:S02]  /*8240*/  UIADD3 UR12, UPT, UPT, UR5, 0x200, URZ ;  /* 0x00000200050c7890 */ /* 0x000fe4000fffe0ff */
[----:B------:R-:W-:Y:S01]  /*8250*/  UIADD3 UR8, UPT, UPT, UR5, 0x1200, URZ ;  /* 0x0000120005087890 */ /* 0x000fe2000fffe0ff */
[----:B------:R-:W-:Y:S01]  /*8260*/  UMOV UR14, UR46 ;  /* 0x0000002e000e7c82 */ /* 0x000fe20008000000 */
[----:B------:R-:W-:Y:S01]  /*8270*/  UMOV UR15, UR36 ;  /* 0x00000024000f7c82 */ /* 0x000fe20008000000 */
[----:B------:R-:W-:Y:S02]  /*8280*/  UIADD3 UR9, UPT, UPT, UR45, 0x30, URZ ;  /* 0x000000302d097890 */ /* 0x000fe4000fffe0ff */
[----:B--2---:R-:W-:Y:S03]  /*8290*/  UIADD3 UR4, UP0, UPT, UR10, 0x680, URZ ;  /* 0x000006800a047890 */ /* 0x004fe6000ff1e0ff */
[----:B------:R-:W-:Y:S01]  /*82a0*/  UMOV UR10, UR46 ;  /* 0x0000002e000a7c82 */ /* 0x000fe20008000000 */
[----:B------:R-:W-:Y:S03]  /*82b0*/  UIADD3.X UR5, UPT, UPT, URZ, UR11, URZ, UP0, !UPT ;  /* 0x0000000bff057290 */ /* 0x000fe600087fe4ff */
[----:B------:R-:W-:Y:S06]  /*82c0*/  UMOV UR11, UR36 ;  /* 0x00000024000b7c82 */ /* 0x000fec0008000000 */
[----:B------:R2:W-:Y:S01]  /*82d0*/  UTMASTG.3D [UR12], [UR4] ;  /* 0x0000000c040073b5 */ /* 0x0005e20008010000 */
[----:B------:R2:W-:Y:S02]  /*82e0*/  UTMASTG.3D [UR8], [UR4] ;  /* 0x00000008040073b5 */ /* 0x0005e40008010000 */
[----:B--2---:R0:W-:Y:S02]  /*82f0*/  UTMACMDFLUSH ;  /* 0x00000000000079b7 */ /* 0x0041e40000000000 */
.L_x_137:
[----:B------:R-:W-:Y:S05]  /*8300*/  BSYNC.RECONVERGENT B0 ;  /* 0x0000000000007941 */ /* 0x000fea0003800200 */
.L_x_136:
[----:B------:R-:W-:Y:S01]  /*8310*/  UIADD3 UR4, UPT, UPT, UR47, 0x1, URZ ;  /* 0x000000012f047890 */ /* 0x000fe2000fffe0ff */
[----:B------:R-:W-:Y:S03]  /*8320*/  BSSY.RECONVERGENT B0, `(.L_x_138) ;  /* 0x0000008000007945 */ /* 0x000fe60003800200 */
[----:B------:R-:W-:Y:S04]  /*8330*/  UISETP.NE.AND UP0, UPT, UR4, 0x3, UPT ;  /* 0x000000030400788c */ /* 0x000fe8000bf05270 */
[----:B------:R-:W-:Y:S02]  /*8340*/  UISETP.EQ.XOR UP1, UPT, UR44, 0x3, !UP0 ;  /* 0x000000032c00788c */ /* 0x000fe4000c722a70 */
[----:B------:R-:W-:Y:S02]  /*8350*/  USEL UR48, UR4, URZ, UP0 ;  /* 0x000000ff04307287 */ /* 0x000fe40008000000 */
[----:B------:R-:W-:Y:S04]  /*8360*/  USEL UR5, URZ, 0x1, !UP1 ;  /* 0x00000001ff057887 */ /* 0x000fe8000c800000 */
[----:B------:R-:W-:Y:S01]  /*8370*/  ULOP3.LUT UR52, UR52, UR5, URZ, 0x3c, !UPT ;  /* 0x0000000534347292 */ /* 0x000fe2000f8e3cff */
[----:B------:R-:W-:Y:S11]  /*8380*/  @P0 BRA `(.L_x_139) ;  /* 0x0000000000040947 */ /* 0x000ff60003800000 */
[----:B------:R-:W-:Y:S04]  /*8390*/  DEPBAR.LE SB0, 0x1 ;  /* 0x000080400000791a */ /* 0x000fe80000000000 */
.L_x_139:
[----:B------:R-:W-:Y:S05]  /*83a0*/  BSYNC.RECONVERGENT B0 ;  /* 0x0000000000007941 */ /* 0x000fea0003800200 */
.L_x_138:
[----:B------:R-:W-:Y:S01]  /*83b0*/  BAR.SYNC.DEFER_BLOCKING 0x1, 0x80 ;  /* 0x0042000000007b1d */ /* 0x000fe20000010000 */
[----:B------:R-:W-:Y:S01]  /*83c0*/  UISETP.NE.AND UP0, UPT, UR51, -0x2, UPT ;  /* 0xfffffffe3300788c */ /* 0x000fe2000bf05270 */
[----:B------:R-:W-:Y:S08]  /*83d0*/  IADD3 R0, PT, PT, R22, 0x1, RZ ;  /* 0x0000000116007810 */ /* 0x000ff00007ffe0ff */
[----:B------:R-:W-:Y:S05]  /*83e0*/  BRA.U !UP0, `(.L_x_140) ;  /* 0x0000000108287547 */ /* 0x000fea000b800000 */
[----:B------:R-:W2:Y:S01]  /*83f0*/  S2R R2, SR_CgaCtaId ;  /* 0x0000000000027919 */ /* 0x000ea20000008800 */
[----:B------:R-:W-:Y:S01]  /*8400*/  ISETP.NE.AND P0, PT, R71, RZ, PT ;  /* 0x000000ff4700720c */ /* 0x000fe20003f05270 */
[----:B------:R-:W-:Y:S01]  /*8410*/  IMAD.U32 R3, RZ, RZ, UR50 ;  /* 0x00000032ff037e24 */ /* 0x000fe2000f8e00ff */
[----:B------:R-:W-:Y:S04]  /*8420*/  UIADD3 UR4, UPT, UPT, UR50, 0x1, URZ ;  /* 0x0000000132047890 */ /* 0x000fe8000fffe0ff */
[----:B------:R-:W-:Y:S04]  /*8430*/  UISETP.NE.AND UP0, UPT, UR4, 0x3, UPT ;  /* 0x000000030400788c */ /* 0x000fe8000bf05270 */
[----:B------:R-:W-:Y:S03]  /*8440*/  USEL UR50, UR4, URZ, UP0 ;  /* 0x000000ff04327287 */ /* 0x000fe60008000000 */
[----:B------:R-:W-:Y:S05]  /*8450*/  @P0 LEA R3, R3, UR49, 0x3 ;  /* 0x0000003103030c11 */ /* 0x000fea000f8e18ff */
[----:B------:R-:W-:Y:S05]  /*8460*/  @P0 VIADD R3, R3, 0x118 ;  /* 0x0000011803030836 */ /* 0x000fea0000000000 */
[----:B--2---:R-:W-:Y:S04]  /*8470*/  @P0 PRMT R2, R2, 0x654, R3 ;  /* 0x0000065402020816 */ /* 0x004fe80000000003 */
[----:B------:R2:W-:Y:S03]  /*8480*/  @P0 SYNCS.ARRIVE.TRANS64.RED.A1T0 RZ, [R2+URZ], RZ ;  /* 0x000000ff02ff09a7 */ /* 0x0005e600081004ff */
.L_x_140:
[----:B------:R-:W-:Y:S01]  /*8490*/  R2UR UR4, R58 ;  /* 0x000000003a0472ca */ /* 0x000fe200000e0000 */
[----:B------:R-:W-:Y:S01]  /*84a0*/  UISETP.NE.AND UP0, UPT, UR62, URZ, UPT ;  /* 0x000000ff3e00728c */ /* 0x000fe2000bf05270 */
[----:B------:R-:W-:Y:S01]  /*84b0*/  ISETP.NE.AND P0, PT, R61, 0x2, PT ;  /* 0x000000023d00780c */ /* 0x000fe20003f05270 */
[----:B------:R-:W-:Y:S01]  /*84c0*/  UIADD3 UR25, UPT, UPT, UR37, UR63, URZ ;  /* 0x0000003f25197290 */ /* 0x000fe2000fffe0ff */
[----:B------:R-:W-:Y:S01]  /*84d0*/  ISETP.NE.AND P1, PT, R0, 0x4, PT ;  /* 0x000000040000780c */ /* 0x000fe20003f25270 */
[----:B------:R-:W-:Y:S01]  /*84e0*/  UIADD3 UR51, UPT, UPT, UR51, 0x2, URZ ;  /* 0x0000000233337890 */ /* 0x000fe2000fffe0ff */
[----:B------:R-:W-:Y:S01]  /*84f0*/  SEL R3, RZ, 0x1, P0 ;  /* 0x00000001ff037807 */ /* 0x000fe20000000000 */
[----:B------:R-:W-:Y:S01]  /*8500*/  UMOV UR36, UR61 ;  /* 0x0000003d00247c82 */ /* 0x000fe20008000000 */
[----:B--2---:R-:W-:Y:S02]  /*8510*/  SEL R2, RZ, 0x1, P1 ;  /* 0x00000001ff027807 */ /* 0x004fe40000800000 */
[----:B------:R-:W-:Y:S02]  /*8520*/  LOP3.LUT R64, R64, R3, RZ, 0x3c, !PT ;  /* 0x0000000340407212 */ /* 0x000fe400078e3cff */
[----:B------:R-:W-:Y:S01]  /*8530*/  LOP3.LUT R65, R65, R2, RZ, 0x3c, !PT ;  /* 0x0000000241417212 */ /* 0x000fe200078e3cff */
[----:B------:R-:W-:Y:S01]  /*8540*/  UIADD3 UR20, UPT, UPT, UR38, UR4, URZ ;  /* 0x0000000426147290 */ /* 0x000fe2000fffe0ff */
[----:B------:R-:W-:Y:S02]  /*8550*/  SEL R61, R61, RZ, P0 ;  /* 0x000000ff3d3d7207 */ /* 0x000fe40000000000 */
[----:B------:R-:W-:Y:S01]  /*8560*/  SEL R22, R0, RZ, P1 ;  /* 0x000000ff00167207 */ /* 0x000fe20000800000 */
[----:B------:R-:W-:Y:S08]  /*8570*/  BRA.U UP0, `(.L_x_141) ;  /* 0xffffffd900e47547 */ /* 0x000ff0000b83ffff */
[----:B------:R-:W-:-:S13]  /*8580*/  R2UR UR4, R59 ;  /* 0x000000003b0472ca */ /* 0x000fda00000e0000 */
[----:B------:R-:W-:-:S09]  /*8590*/  UISETP.NE.AND UP0, UPT, UR4, URZ, UPT ;  /* 0x000000ff0400728c */ /* 0x000fd2000bf05270 */
[----:B------:R-:W-:Y:S05]  /*85a0*/  BRA.U !UP0, `(.L_x_142) ;  /* 0x0000000108487547 */ /* 0x000fea000b800000 */
[----:B------:R-:W2:Y:S02]  /*85b0*/  LDCU.64 UR4, c[0x0][0x890] ;  /* 0x00011200ff0477ac */ /* 0x000ea40008000a00 */
[----:B--2---:R-:W-:-:S04]  /*85c0*/  UISETP.NE.U32.AND UP0, UPT, UR4, URZ, UPT ;  /* 0x000000ff0400728c */ /* 0x004fc8000bf05070 */
[----:B------:R-:W-:-:S09]  /*85d0*/  UISETP.NE.AND.EX UP0, UPT, UR5, URZ, UPT, UP0 ;  /* 0x000000ff0500728c */ /* 0x000fd2000bf05300 */
[----:B------:R-:W-:Y:S05]  /*85e0*/  BRA.U UP0, `(.L_x_143) ;  /* 0x00000001000c7547 */ /* 0x000fea000b800000 */
[----:B------:R-:W-:-:S13]  /*85f0*/  FSETP.NEU.AND P0, PT, R27, RZ, PT ;  /* 0x000000ff1b00720b */ /* 0x000fda0003f0d000 */
[----:B------:R-:W-:Y:S05]  /*8600*/  @!P0 EXIT ;  /* 0x000000000000894d */ /* 0x000fea0003800000 */
[----:B------:R-:W-:Y:S05]  /*8610*/  BRA `(.L_x_142) ;  /* 0x00000000002c7947 */ /* 0x000fea0003800000 */
.L_x_143:
[----:B------:R-:W-:Y:S01]  /*8620*/  ISETP.NE.AND P0, PT, R60, RZ, PT ;  /* 0x000000ff3c00720c */ /* 0x000fe20003f05270 */
[----:B------:R-:W-:-:S12]  /*8630*/  BSSY.RECONVERGENT B0, `(.L_x_142) ;  /* 0x0000009000007945 */ /* 0x000fd80003800200 */
[----:B------:R-:W-:Y:S05]  /*8640*/  @P0 BRA `(.L_x_144) ;  /* 0x0000000000140947 */ /* 0x000fea0003800000 */
[----:B------:R-:W2:Y:S02]  /*8650*/  LDCU.64 UR4, c[0x0][0x888] ;  /* 0x00011100ff0477ac */ /* 0x000ea40008000a00 */
[----:B--2---:R-:W-:-:S04]  /*8660*/  ISETP.NE.U32.AND P0, PT, RZ, UR4, PT ;  /* 0x00000004ff007c0c */ /* 0x004fc8000bf05070 */
[----:B------:R-:W-:-:S13]  /*8670*/  ISETP.NE.AND.EX P0, PT, RZ, UR5, PT, P0 ;  /* 0x00000005ff007c0c */ /* 0x000fda000bf05300 */
[----:B------:R-:W-:Y:S05]  /*8680*/  @!P0 EXIT ;  /* 0x000000000000894d */ /* 0x000fea0003800000 */
[----:B------:R-:W-:Y:S05]  /*8690*/  BRA `(.L_x_145) ;  /* 0x0000000000087947 */ /* 0x000fea0003800000 */
.L_x_144:
[----:B------:R-:W-:-:S13]  /*86a0*/  FSETP.NEU.AND P0, PT, R27, RZ, PT ;  /* 0x000000ff1b00720b */ /* 0x000fda0003f0d000 */
[----:B------:R-:W-:Y:S05]  /*86b0*/  @!P0 EXIT ;  /* 0x000000000000894d */ /* 0x000fea0003800000 */
.L_x_145:
[----:B------:R-:W-:Y:S05]  /*86c0*/  BSYNC.RECONVERGENT B0 ;  /* 0x0000000000007941 */ /* 0x000fea0003800200 */
.L_x_142:
[----:B------:R-:W2:Y:S01]  /*86d0*/  S2UR UR5, SR_CgaCtaId ;  /* 0x00000000000579c3 */ /* 0x000ea20000008800 */
[----:B------:R-:W-:Y:S01]  /*86e0*/  ULEA UR4, UR50, UR49, 0x3 ;  /* 0x0000003132047291 */ /* 0x000fe2000f8e18ff */
[----:B------:R-:W-:-:S04]  /*86f0*/  DEPBAR.LE SB0, 0x0 ;  /* 0x000080000000791a */ /* 0x000fc80000000000 */
[----:B------:R-:W-:-:S04]  /*8700*/  UIADD3 UR4, UPT, UPT, UR4, 0x118, URZ ;  /* 0x0000011804047890 */ /* 0x000fc8000fffe0ff */
[----:B--2---:R-:W-:-:S09]  /*8710*/  UPRMT UR4, UR5, 0x654, UR4 ;  /* 0x0000065405047896 */ /* 0x004fd20008000004 */
[----:B------:R-:W-:Y:S01]  /*8720*/  SYNCS.ARRIVE.TRANS64.RED.A1T0 RZ, [UR4], RZ ;  /* 0x000000ffffff79a7 */ /* 0x000fe20008100404 */
[----:B------:R-:W-:Y:S05]  /*8730*/  EXIT ;  /* 0x000000000000794d */ /* 0x000fea0003800000 */
.L_x_25:
[----:B-1----:R1:W3:Y:S02]  /*8740*/  SYNCS.PHASECHK.TRANS64.TRYWAIT P0, [R0+URZ+0x1b0], R3 ;  /* 0x0001b003000075a7 */ /* 0x0022e400080011ff */
[----:B---3--:R-:W-:Y:S05]  /*8750*/  @!P0 NANOSLEEP.SYNCS 0x989680 ;  /* 0x009896800000895d */ /* 0x008fea0003900000 */
[----:B------:R-:W3:Y:S02]  /*8760*/  @!P0 SYNCS.PHASECHK.TRANS64 P0, [R0+URZ+0x1b0], R3 ;  /* 0x0001b003000085a7 */ /* 0x000ee400080010ff */
[----:B---3--:R-:W-:Y:S05]  /*8770*/  @!P0 BRA `(.L_x_25) ;  /* 0xfffffffc00f08947 */ /* 0x008fea000383ffff */
[----:B------:R-:W-:Y:S05]  /*8780*/  BRA `(.L_x_146) ;  /* 0xffffff9400387947 */ /* 0x000fea000383ffff */
.L_x_28:
[----:B-1----:R-:W-:-:S07]  /*8790*/  MOV R0, UR33 ;  /* 0x0000002100007c02 */ /* 0x002fce0008000f00 */
.L_x_147:
[----:B-1----:R1:W3:Y:S02]  /*87a0*/  SYNCS.PHASECHK.TRANS64.TRYWAIT P0, [R0+URZ+0x80], R3 ;  /* 0x00008003000075a7 */ /* 0x0022e400080011ff */
[----:B---3--:R-:W-:Y:S05]  /*87b0*/  @!P0 NANOSLEEP.SYNCS 0x989680 ;  /* 0x009896800000895d */ /* 0x008fea0003900000 */
[----:B------:R-:W3:Y:S02]  /*87c0*/  @!P0 SYNCS.PHASECHK.TRANS64 P0, [R0+URZ+0x80], R3 ;  /* 0x00008003000085a7 */ /* 0x000ee400080010ff */
[----:B---3--:R-:W-:Y:S05]  /*87d0*/  @!P0 BRA `(.L_x_147) ;  /* 0xfffffffc00f08947 */ /* 0x008fea000383ffff */
[----:B------:R-:W-:Y:S05]  /*87e0*/  BRA `(.L_x_27) ;  /* 0xffffff9400887947 */ /* 0x000fea000383ffff */
.L_x_35:
[----:B-1----:R-:W-:-:S07]  /*87f0*/  MOV R0, UR17 ;  /* 0x0000001100007c02 */ /* 0x002fce0008000f00 */
.L_x_148:
[----:B-1----:R1:W3:Y:S02]  /*8800*/  SYNCS.PHASECHK.TRANS64.TRYWAIT P0, [R0+URZ+0x80], R3 ;  /* 0x00008003000075a7 */ /* 0x0022e400080011ff */
[----:B---3--:R-:W-:Y:S05]  /*8810*/  @!P0 NANOSLEEP.SYNCS 0x989680 ;  /* 0x009896800000895d */ /* 0x008fea0003900000 */
[----:B------:R-:W3:Y:S02]  /*8820*/  @!P0 SYNCS.PHASECHK.TRANS64 P0, [R0+URZ+0x80], R3 ;  /* 0x00008003000085a7 */ /* 0x000ee400080010ff */
[----:B---3--:R-:W-:Y:S05]  /*8830*/  @!P0 BRA `(.L_x_148) ;  /* 0xfffffffc00f08947 */ /* 0x008fea000383ffff */
[----:B------:R-:W-:Y:S05]  /*8840*/  BRA `(.L_x_34) ;  /* 0xffffff98004c7947 */ /* 0x000fea000383ffff */
.L_x_40:
[----:B-1----:R1:W3:Y:S02]  /*8850*/  SYNCS.PHASECHK.TRANS64.TRYWAIT P0, [R3+URZ+0x140], R0 ;  /* 0x00014000030075a7 */ /* 0x0022e400080011ff */
[----:B---3--:R-:W-:Y:S05]  /*8860*/  @!P0 NANOSLEEP.SYNCS 0x989680 ;  /* 0x009896800000895d */ /* 0x008fea0003900000 */
[----:B------:R-:W3:Y:S02]  /*8870*/  @!P0 SYNCS.PHASECHK.TRANS64 P0, [R3+URZ+0x140], R0 ;  /* 0x00014000030085a7 */ /* 0x000ee400080010ff */
[----:B---3--:R-:W-:Y:S05]  /*8880*/  @!P0 BRA `(.L_x_40) ;  /* 0xfffffffc00f08947 */ /* 0x008fea000383ffff */
[----:B------:R-:W-:Y:S05]  /*8890*/  BRA `(.L_x_149) ;  /* 0xffffff9800f07947 */ /* 0x000fea000383ffff */
.L_x_44:
[----:B-1----:R-:W-:-:S07]  /*88a0*/  MOV R0, UR4 ;  /* 0x0000000400007c02 */ /* 0x002fce0008000f00 */
.L_x_150:
[----:B-1----:R1:W3:Y:S02]  /*88b0*/  SYNCS.PHASECHK.TRANS64.TRYWAIT P0, [R0+URZ], R3 ;  /* 0x00000003000075a7 */ /* 0x0022e400080011ff */
[----:B---3--:R-:W-:Y:S05]  /*88c0*/  @!P0 NANOSLEEP.SYNCS 0x989680 ;  /* 0x009896800000895d */ /* 0x008fea0003900000 */
[----:B------:R-:W3:Y:S02]  /*88d0*/  @!P0 SYNCS.PHASECHK.TRANS64 P0, [R0+URZ], R3 ;  /* 0x00000003000085a7 */ /* 0x000ee400080010ff */
[----:B---3--:R-:W-:Y:S05]  /*88e0*/  @!P0 BRA `(.L_x_150) ;  /* 0xfffffffc00f08947 */ /* 0x008fea000383ffff */
[----:B------:R-:W-:Y:S05]  /*88f0*/  BRA `(.L_x_151) ;  /* 0xffffffa000987947 */ /* 0x000fea000383ffff */
.L_x_45:
[----:B------:R-:W-:-:S07]  /*8900*/  MOV R0, UR5 ;  /* 0x0000000500007c02 */ /* 0x000fce0008000f00 */
.L_x_152:
[----:B-1----:R1:W3:Y:S02]  /*8910*/  SYNCS.PHASECHK.TRANS64.TRYWAIT P0, [R0+URZ], R3 ;  /* 0x00000003000075a7 */ /* 0x0022e400080011ff */
[----:B---3--:R-:W-:Y:S05]  /*8920*/  @!P0 NANOSLEEP.SYNCS 0x989680 ;  /* 0x009896800000895d */ /* 0x008fea0003900000 */
[----:B------:R-:W3:Y:S02]  /*8930*/  @!P0 SYNCS.PHASECHK.TRANS64 P0, [R0+URZ], R3 ;  /* 0x00000003000085a7 */ /* 0x000ee400080010ff */
[----:B---3--:R-:W-:Y:S05]  /*8940*/  @!P0 BRA `(.L_x_152) ;  /* 0xfffffffc00f08947 */ /* 0x008fea000383ffff */
[----:B------:R-:W-:Y:S05]  /*8950*/  BRA `(.L_x_153) ;  /* 0xffffffa000a47947 */ /* 0x000fea000383ffff */
.L_x_46:
[----:B------:R-:W-:-:S07]  /*8960*/  MOV R0, UR5 ;  /* 0x0000000500007c02 */ /* 0x000fce0008000f00 */
.L_x_154:
[----:B-1----:R1:W3:Y:S02]  /*8970*/  SYNCS.PHASECHK.TRANS64.TRYWAIT P0, [R0+URZ], R3 ;  /* 0x00000003000075a7 */ /* 0x0022e400080011ff */
[----:B---3--:R-:W-:Y:S05]  /*8980*/  @!P0 NANOSLEEP.SYNCS 0x989680 ;  /* 0x009896800000895d */ /* 0x008fea0003900000 */
[----:B------:R-:W3:Y:S02]  /*8990*/  @!P0 SYNCS.PHASECHK.TRANS64 P0, [R0+URZ], R3 ;  /* 0x00000003000085a7 */ /* 0x000ee400080010ff */
[----:B---3--:R-:W-:Y:S05]  /*89a0*/  @!P0 BRA `(.L_x_154) ;  /* 0xfffffffc00f08947 */ /* 0x008fea000383ffff */
[----:B------:R-:W-:Y:S05]  /*89b0*/  BRA `(.L_x_155) ;  /* 0xffffffa000b07947 */ /* 0x000fea000383ffff */
.L_x_47:
[----:B------:R-:W-:-:S07]  /*89c0*/  MOV R0, UR5 ;  /* 0x0000000500007c02 */ /* 0x000fce0008000f00 */
.L_x_156:
[----:B-1----:R1:W3:Y:S02]  /*89d0*/  SYNCS.PHASECHK.TRANS64.TRYWAIT P0, [R0+URZ], R3 ;  /* 0x00000003000075a7 */ /* 0x0022e400080011ff */
[----:B---3--:R-:W-:Y:S05]  /*89e0*/  @!P0 NANOSLEEP.SYNCS 0x989680 ;  /* 0x009896800000895d */ /* 0x008fea0003900000 */
[----:B------:R-:W3:Y:S02]  /*89f0*/  @!P0 SYNCS.PHASECHK.TRANS64 P0, [R0+URZ], R3 ;  /* 0x00000003000085a7 */ /* 0x000ee400080010ff */
[----:B---3--:R-:W-:Y:S05]  /*8a00*/  @!P0 BRA `(.L_x_156) ;  /* 0xfffffffc00f08947 */ /* 0x008fea000383ffff */
[----:B------:R-:W-:Y:S05]  /*8a10*/  BRA `(.L_x_157) ;  /* 0xffffffa000bc7947 */ /* 0x000fea000383ffff */
.L_x_48:
[----:B------:R-:W-:-:S07]  /*8a20*/  MOV R0, UR5 ;  /* 0x0000000500007c02 */ /* 0x000fce0008000f00 */
.L_x_158:
[----:B-1----:R1:W3:Y:S02]  /*8a30*/  SYNCS.PHASECHK.TRANS64.TRYWAIT P0, [R0+URZ], R3 ;  /* 0x00000003000075a7 */ /* 0x0022e400080011ff */
[----:B---3--:R-:W-:Y:S05]  /*8a40*/  @!P0 NANOSLEEP.SYNCS 0x989680 ;  /* 0x009896800000895d */ /* 0x008fea0003900000 */
[----:B------:R-:W3:Y:S02]  /*8a50*/  @!P0 SYNCS.PHASECHK.TRANS64 P0, [R0+URZ], R3 ;  /* 0x00000003000085a7 */ /* 0x000ee400080010ff */
[----:B---3--:R-:W-:Y:S05]  /*8a60*/  @!P0 BRA `(.L_x_158) ;  /* 0xfffffffc00f08947 */ /* 0x008fea000383ffff */
[----:B------:R-:W-:Y:S05]  /*8a70*/  BRA `(.L_x_159) ;  /* 0xffffffa000c87947 */ /* 0x000fea000383ffff */
.L_x_49:
[----:B------:R-:W-:-:S07]  /*8a80*/  MOV R0, UR5 ;  /* 0x0000000500007c02 */ /* 0x000fce0008000f00 */
.L_x_160:
[----:B-1----:R1:W3:Y:S02]  /*8a90*/  SYNCS.PHASECHK.TRANS64.TRYWAIT P0, [R0+URZ], R3 ;  /* 0x00000003000075a7 */ /* 0x0022e400080011ff */
[----:B---3--:R-:W-:Y:S05]  /*8aa0*/  @!P0 NANOSLEEP.SYNCS 0x989680 ;  /* 0x009896800000895d */ /* 0x008fea0003900000 */
[----:B------:R-:W3:Y:S02]  /*8ab0*/  @!P0 SYNCS.PHASECHK.TRANS64 P0, [R0+URZ], R3 ;  /* 0x00000003000085a7 */ /* 0x000ee400080010ff */
[----:B---3--:R-:W-:Y:S05]  /*8ac0*/  @!P0 BRA `(.L_x_160) ;  /* 0xfffffffc00f08947 */ /* 0x008fea000383ffff */
[----:B------:R-:W-:Y:S05]  /*8ad0*/  BRA `(.L_x_161) ;  /* 0xffffffa000d47947 */ /* 0x000fea000383ffff */
.L_x_50:
[----:B------:R-:W-:-:S07]  /*8ae0*/  MOV R0, UR5 ;  /* 0x0000000500007c02 */ /* 0x000fce0008000f00 */
.L_x_162:
[----:B-1----:R1:W3:Y:S02]  /*8af0*/  SYNCS.PHASECHK.TRANS64.TRYWAIT P0, [R0+URZ], R3 ;  /* 0x00000003000075a7 */ /* 0x0022e400080011ff */
[----:B---3--:R-:W-:Y:S05]  /*8b00*/  @!P0 NANOSLEEP.SYNCS 0x989680 ;  /* 0x009896800000895d */ /* 0x008fea0003900000 */
[----:B------:R-:W3:Y:S02]  /*8b10*/  @!P0 SYNCS.PHASECHK.TRANS64 P0, [R0+URZ], R3 ;  /* 0x00000003000085a7 */ /* 0x000ee400080010ff */
[----:B---3--:R-:W-:Y:S05]  /*8b20*/  @!P0 BRA `(.L_x_162) ;  /* 0xfffffffc00f08947 */ /* 0x008fea000383ffff */
[----:B------:R-:W-:Y:S05]  /*8b30*/  BRA `(.L_x_163) ;  /* 0xffffffa000e07947 */ /* 0x000fea000383ffff */
.L_x_51:
[----:B------:R-:W-:-:S07]  /*8b40*/  MOV R0, UR5 ;  /* 0x0000000500007c02 */ /* 0x000fce0008000f00 */
.L_x_164:
[----:B-1----:R1:W3:Y:S02]  /*8b50*/  SYNCS.PHASECHK.TRANS64.TRYWAIT P0, [R0+URZ], R3 ;  /* 0x00000003000075a7 */ /* 0x0022e400080011ff */
[----:B---3--:R-:W-:Y:S05]  /*8b60*/  @!P0 NANOSLEEP.SYNCS 0x989680 ;  /* 0x009896800000895d */ /* 0x008fea0003900000 */
[----:B------:R-:W3:Y:S02]  /*8b70*/  @!P0 SYNCS.PHASECHK.TRANS64 P0, [R0+URZ], R3 ;  /* 0x00000003000085a7 */ /* 0x000ee400080010ff */
[----:B---3--:R-:W-:Y:S05]  /*8b80*/  @!P0 BRA `(.L_x_164) ;  /* 0xfffffffc00f08947 */ /* 0x008fea000383ffff */
[----:B------:R-:W-:Y:S05]  /*8b90*/  BRA `(.L_x_165) ;  /* 0xffffffa000ec7947 */ /* 0x000fea000383ffff */
.L_x_52:
[----:B------:R-:W-:-:S07]  /*8ba0*/  MOV R0, UR5 ;  /* 0x0000000500007c02 */ /* 0x000fce0008000f00 */
.L_x_166:
[----:B-1----:R1:W3:Y:S02]  /*8bb0*/  SYNCS.PHASECHK.TRANS64.TRYWAIT P0, [R0+URZ], R3 ;  /* 0x00000003000075a7 */ /* 0x0022e400080011ff */
[----:B---3--:R-:W-:Y:S05]  /*8bc0*/  @!P0 NANOSLEEP.SYNCS 0x989680 ;  /* 0x009896800000895d */ /* 0x008fea0003900000 */
[----:B------:R-:W3:Y:S02]  /*8bd0*/  @!P0 SYNCS.PHASECHK.TRANS64 P0, [R0+URZ], R3 ;  /* 0x00000003000085a7 */ /* 0x000ee400080010ff */
[----:B---3--:R-:W-:Y:S05]  /*8be0*/  @!P0 BRA `(.L_x_166) ;  /* 0xfffffffc00f08947 */ /* 0x008fea000383ffff */
[----:B------:R-:W-:Y:S05]  /*8bf0*/  BRA `(.L_x_167) ;  /* 0xffffffa000f87947 */ /* 0x000fea000383ffff */
.L_x_53:
[----:B------:R-:W-:-:S07]  /*8c00*/  MOV R0, UR5 ;  /* 0x0000000500007c02 */ /* 0x000fce0008000f00 */
.L_x_168:
[----:B-1----:R1:W3:Y:S02]  /*8c10*/  SYNCS.PHASECHK.TRANS64.TRYWAIT P0, [R0+URZ], R3 ;  /* 0x00000003000075a7 */ /* 0x0022e400080011ff */
[----:B---3--:R-:W-:Y:S05]  /*8c20*/  @!P0 NANOSLEEP.SYNCS 0x989680 ;  /* 0x009896800000895d */ /* 0x008fea0003900000 */
[----:B------:R-:W3:Y:S02]  /*8c30*/  @!P0 SYNCS.PHASECHK.TRANS64 P0, [R0+URZ], R3 ;  /* 0x00000003000085a7 */ /* 0x000ee400080010ff */
[----:B---3--:R-:W-:Y:S05]  /*8c40*/  @!P0 BRA `(.L_x_168) ;  /* 0xfffffffc00f08947 */ /* 0x008fea000383ffff */
[----:B------:R-:W-:Y:S05]  /*8c50*/  BRA `(.L_x_169) ;  /* 0xffffffa400047947 */ /* 0x000fea000383ffff */
.L_x_54:
[----:B------:R-:W-:-:S07]  /*8c60*/  MOV R0, UR5 ;  /* 0x0000000500007c02 */ /* 0x000fce0008000f00 */
.L_x_170:
[----:B-1----:R1:W3:Y:S02]  /*8c70*/  SYNCS.PHASECHK.TRANS64.TRYWAIT P0, [R0+URZ], R3 ;  /* 0x00000003000075a7 */ /* 0x0022e400080011ff */
[----:B---3--:R-:W-:Y:S05]  /*8c80*/  @!P0 NANOSLEEP.SYNCS 0x989680 ;  /* 0x009896800000895d */ /* 0x008fea0003900000 */
[----:B------:R-:W3:Y:S02]  /*8c90*/  @!P0 SYNCS.PHASECHK.TRANS64 P0, [R0+URZ], R3 ;  /* 0x00000003000085a7 */ /* 0x000ee400080010ff */
[----:B---3--:R-:W-:Y:S05]  /*8ca0*/  @!P0 BRA `(.L_x_170) ;  /* 0xfffffffc00f08947 */ /* 0x008fea000383ffff */
[----:B------:R-:W-:Y:S05]  /*8cb0*/  BRA `(.L_x_171) ;  /* 0xffffffa400107947 */ /* 0x000fea000383ffff */
.L_x_55:
[----:B------:R-:W-:-:S07]  /*8cc0*/  MOV R0, UR5 ;  /* 0x0000000500007c02 */ /* 0x000fce0008000f00 */
.L_x_172:
[----:B-1----:R1:W3:Y:S02]  /*8cd0*/  SYNCS.PHASECHK.TRANS64.TRYWAIT P0, [R0+URZ], R3 ;  /* 0x00000003000075a7 */ /* 0x0022e400080011ff */
[----:B---3--:R-:W-:Y:S05]  /*8ce0*/  @!P0 NANOSLEEP.SYNCS 0x989680 ;  /* 0x009896800000895d */ /* 0x008fea0003900000 */
[----:B------:R-:W3:Y:S02]  /*8cf0*/  @!P0 SYNCS.PHASECHK.TRANS64 P0, [R0+URZ], R3 ;  /* 0x00000003000085a7 */ /* 0x000ee400080010ff */
[----:B---3--:R-:W-:Y:S05]  /*8d00*/  @!P0 BRA `(.L_x_172) ;  /* 0xfffffffc00f08947 */ /* 0x008fea000383ffff */
[----:B------:R-:W-:Y:S05]  /*8d10*/  BRA `(.L_x_173) ;  /* 0xffffffa4001c7947 */ /* 0x000fea000383ffff */
.L_x_56:
[----:B------:R-:W-:-:S07]  /*8d20*/  MOV R0, UR5 ;  /* 0x0000000500007c02 */ /* 0x000fce0008000f00 */
.L_x_174:
[----:B-1----:R1:W3:Y:S02]  /*8d30*/  SYNCS.PHASECHK.TRANS64.TRYWAIT P0, [R0+URZ], R3 ;  /* 0x00000003000075a7 */ /* 0x0022e400080011ff */
[----:B---3--:R-:W-:Y:S05]  /*8d40*/  @!P0 NANOSLEEP.SYNCS 0x989680 ;  /* 0x009896800000895d */ /* 0x008fea0003900000 */
[----:B------:R-:W3:Y:S02]  /*8d50*/  @!P0 SYNCS.PHASECHK.TRANS64 P0, [R0+URZ], R3 ;  /* 0x00000003000085a7 */ /* 0x000ee400080010ff */
[----:B---3--:R-:W-:Y:S05]  /*8d60*/  @!P0 BRA `(.L_x_174) ;  /* 0xfffffffc00f08947 */ /* 0x008fea000383ffff */
[----:B------:R-:W-:Y:S05]  /*8d70*/  BRA `(.L_x_175) ;  /* 0xffffffa400287947 */ /* 0x000fea000383ffff */
.L_x_57:
[----:B------:R-:W-:-:S07]  /*8d80*/  MOV R0, UR5 ;  /* 0x0000000500007c02 */ /* 0x000fce0008000f00 */
.L_x_176:
[----:B-1----:R1:W3:Y:S02]  /*8d90*/  SYNCS.PHASECHK.TRANS64.TRYWAIT P0, [R0+URZ], R3 ;  /* 0x00000003000075a7 */ /* 0x0022e400080011ff */
[----:B---3--:R-:W-:Y:S05]  /*8da0*/  @!P0 NANOSLEEP.SYNCS 0x989680 ;  /* 0x009896800000895d */ /* 0x008fea0003900000 */
[----:B------:R-:W3:Y:S02]  /*8db0*/  @!P0 SYNCS.PHASECHK.TRANS64 P0, [R0+URZ], R3 ;  /* 0x00000003000085a7 */ /* 0x000ee400080010ff */
[----:B---3--:R-:W-:Y:S05]  /*8dc0*/  @!P0 BRA `(.L_x_176) ;  /* 0xfffffffc00f08947 */ /* 0x008fea000383ffff */
[----:B------:R-:W-:Y:S05]  /*8dd0*/  BRA `(.L_x_177) ;  /* 0xffffffa400347947 */ /* 0x000fea000383ffff */
.L_x_58:
[----:B------:R-:W-:-:S07]  /*8de0*/  MOV R0, UR5 ;  /* 0x0000000500007c02 */ /* 0x000fce0008000f00 */
.L_x_178:
[----:B-1----:R1:W3:Y:S02]  /*8df0*/  SYNCS.PHASECHK.TRANS64.TRYWAIT P0, [R0+URZ], R3 ;  /* 0x00000003000075a7 */ /* 0x0022e400080011ff */
[----:B---3--:R-:W-:Y:S05]  /*8e00*/  @!P0 NANOSLEEP.SYNCS 0x989680 ;  /* 0x009896800000895d */ /* 0x008fea0003900000 */
[----:B------:R-:W3:Y:S02]  /*8e10*/  @!P0 SYNCS.PHASECHK.TRANS64 P0, [R0+URZ], R3 ;  /* 0x00000003000085a7 */ /* 0x000ee400080010ff */
[----:B---3--:R-:W-:Y:S05]  /*8e20*/  @!P0 BRA `(.L_x_178) ;  /* 0xfffffffc00f08947 */ /* 0x008fea000383ffff */
[----:B------:R-:W-:Y:S05]  /*8e30*/  BRA `(.L_x_179) ;  /* 0xffffffa400407947 */ /* 0x000fea000383ffff */
.L_x_61:
[----:B-1----:R1:W2:Y:S02]  /*8e40*/  SYNCS.PHASECHK.TRANS64.TRYWAIT P0, [R2+URZ+0x1a0], R5 ;  /* 0x0001a005020075a7 */ /* 0x0022a400080011ff */
[----:B--2---:R-:W-:Y:S05]  /*8e50*/  @!P0 NANOSLEEP.SYNCS 0x989680 ;  /* 0x009896800000895d */ /* 0x004fea0003900000 */
[----:B------:R-:W2:Y:S02]  /*8e60*/  @!P0 SYNCS.PHASECHK.TRANS64 P0, [R2+URZ+0x1a0], R5 ;  /* 0x0001a005020085a7 */ /* 0x000ea400080010ff */
[----:B--2---:R-:W-:Y:S05]  /*8e70*/  @!P0 BRA `(.L_x_61) ;  /* 0xfffffffc00f08947 */ /* 0x004fea000383ffff */
[----:B------:R-:W-:Y:S05]  /*8e80*/  BRA `(.L_x_180) ;  /* 0xffffffa400a47947 */ /* 0x000fea000383ffff */
.L_x_62:
[----:B------:R-:W-:-:S07]  /*8e90*/  MOV R2, UR4 ;  /* 0x0000000400027c02 */ /* 0x000fce0008000f00 */
.L_x_181:
[----:B-1----:R1:W2:Y:S02]  /*8ea0*/  SYNCS.PHASECHK.TRANS64.TRYWAIT P0, [R2+URZ+0x150], R5 ;  /* 0x00015005020075a7 */ /* 0x0022a400080011ff */
[----:B--2---:R-:W-:Y:S05]  /*8eb0*/  @!P0 NANOSLEEP.SYNCS 0x989680 ;  /* 0x009896800000895d */ /* 0x004fea0003900000 */
[----:B------:R-:W2:Y:S02]  /*8ec0*/  @!P0 SYNCS.PHASECHK.TRANS64 P0, [R2+URZ+0x150], R5 ;  /* 0x00015005020085a7 */ /* 0x000ea400080010ff */
[----:B--2---:R-:W-:Y:S05]  /*8ed0*/  @!P0 BRA `(.L_x_181) ;  /* 0xfffffffc00f08947 */ /* 0x004fea000383ffff */
[----:B------:R-:W-:Y:S05]  /*8ee0*/  BRA `(.L_x_182) ;  /* 0xffffffa400b47947 */ /* 0x000fea000383ffff */
.L_x_63:
[----:B-1----:R1:W2:Y:S02]  /*8ef0*/  SYNCS.PHASECHK.TRANS64.TRYWAIT P1, [R2+URZ+0x140], R5 ;  /* 0x00014005020075a7 */ /* 0x0022a400080211ff */
[----:B--2---:R-:W-:Y:S05]  /*8f00*/  @!P1 NANOSLEEP.SYNCS 0x989680 ;  /* 0x009896800000995d */ /* 0x004fea0003900000 */
[----:B------:R-:W2:Y:S02]  /*8f10*/  @!P1 SYNCS.PHASECHK.TRANS64 P1, [R2+URZ+0x140], R5 ;  /* 0x00014005020095a7 */ /* 0x000ea400080210ff */
[----:B--2---:R-:W-:Y:S05]  /*8f20*/  @!P1 BRA `(.L_x_63) ;  /* 0xfffffffc00f09947 */ /* 0x004fea000383ffff */
[----:B------:R-:W-:Y:S05]  /*8f30*/  BRA `(.L_x_183) ;  /* 0xffffffa400e47947 */ /* 0x000fea000383ffff */
.L_x_66:
[----:B------:R-:W-:-:S07]  /*8f40*/  MOV R0, UR4 ;  /* 0x0000000400007c02 */ /* 0x000fce0008000f00 */
.L_x_184:
[----:B-1----:R1:W2:Y:S02]  /*8f50*/  SYNCS.PHASECHK.TRANS64.TRYWAIT P0, [R0+URZ+0x150], R3 ;  /* 0x00015003000075a7 */ /* 0x0022a400080011ff */
[----:B--2---:R-:W-:Y:S05]  /*8f60*/  @!P0 NANOSLEEP.SYNCS 0x989680 ;  /* 0x009896800000895d */ /* 0x004fea0003900000 */
[----:B------:R-:W2:Y:S02]  /*8f70*/  @!P0 SYNCS.PHASECHK.TRANS64 P0, [R0+URZ+0x150], R3 ;  /* 0x00015003000085a7 */ /* 0x000ea400080010ff */
[----:B--2---:R-:W-:Y:S05]  /*8f80*/  @!P0 BRA `(.L_x_184) ;  /* 0xfffffffc00f08947 */ /* 0x004fea000383ffff */
[----:B------:R-:W-:Y:S05]  /*8f90*/  BRA `(.L_x_65) ;  /* 0xffffffa800387947 */ /* 0x000fea000383ffff */
.L_x_75:
[----:B-1----:R-:W-:-:S04]  /*8fa0*/  MOV R0, UR5 ;  /* 0x0000000500007c02 */ /* 0x002fc80008000f00 */
[----:B------:R1:W2:Y:S03]  /*8fb0*/  SYNCS.PHASECHK.TRANS64.TRYWAIT P0, [R0+URZ+0x8], R7 ;  /* 0x00000807000075a7 */ /* 0x0002a600080011ff */
[----:B--2---:R-:W-:Y:S05]  /*8fc0*/  @!P0 NANOSLEEP.SYNCS 0x989680 ;  /* 0x009896800000895d */ /* 0x004fea0003900000 */
[----:B------:R-:W2:Y:S02]  /*8fd0*/  @!P0 SYNCS.PHASECHK.TRANS64 P0, [R0+URZ+0x8], R7 ;  /* 0x00000807000085a7 */ /* 0x000ea400080010ff */
[----:B--2---:R-:W-:Y:S05]  /*8fe0*/  @!P0 BRA `(.L_x_75) ;  /* 0xfffffffc00ec8947 */ /* 0x004fea000383ffff */
[----:B------:R-:W-:Y:S05]  /*8ff0*/  BRA `(.L_x_74) ;  /* 0xffffffa800f07947 */ /* 0x000fea000383ffff */
.L_x_77:
[----:B------:R-:W-:Y:S01]  /*9000*/  BSSY B0, `(.L_x_185) ;  /* 0x0000006000007945 */ /* 0x000fe20003800000 */
[----:B------:R-:W-:-:S07]  /*9010*/  MOV R15, 0xffffffff ;  /* 0xffffffff000f7802 */ /* 0x000fce0000000f00 */
[----:B-1---5:R-:W-:Y:S05]  /*9020*/  WARPSYNC.COLLECTIVE R15, `(.L_x_186) ;  /* 0x000000000f0c7348 */ /* 0x022fea0003c00000 */
[----:B------:R-:W-:Y:S02]  /*9030*/  ELECT P6, UR79, PT ;  /* 0x00000000004f782f */ /* 0x000fe400038c0000 */
[----:B------:R-:W-:Y:S01]  /*9040*/  MOV R14, UR79 ;  /* 0x0000004f000e7c02 */ /* 0x000fe20008000f00 */
[----:B-1---5:R-:W-:Y:S10]  /*9050*/  ENDCOLLECTIVE ;  /* 0x000000000000791b */ /* 0x022ff40003800000 */
.L_x_186:
[----:B------:R-:W-:Y:S05]  /*9060*/  BSYNC B0 ;  /* 0x0000000000007941 */ /* 0x000fea0003800000 */
.L_x_185:
[----:B------:R-:W-:Y:S01]  /*9070*/  PLOP3.LUT P0, PT, P6, PT, PT, 0x80, 0x8 ;  /* 0x000000000008781c */ /* 0x000fe2000370f070 */
[----:B------:R-:W-:-:S12]  /*9080*/  BRA `(.L_x_187) ;  /* 0xffffffac001c7947 */ /* 0x000fd8000383ffff */
.L_x_79:
[----:B-1----:R-:W-:-:S04]  /*9090*/  MOV R0, UR5 ;  /* 0x0000000500007c02 */ /* 0x002fc80008000f00 */
[----:B------:R1:W2:Y:S03]  /*90a0*/  SYNCS.PHASECHK.TRANS64.TRYWAIT P0, [R0+URZ+0x8], R5 ;  /* 0x00000805000075a7 */ /* 0x0002a600080011ff */
[----:B--2---:R-:W-:Y:S05]  /*90b0*/  @!P0 NANOSLEEP.SYNCS 0x989680 ;  /* 0x009896800000895d */ /* 0x004fea0003900000 */
[----:B------:R-:W2:Y:S02]  /*90c0*/  @!P0 SYNCS.PHASECHK.TRANS64 P0, [R0+URZ+0x8], R5 ;  /* 0x00000805000085a7 */ /* 0x000ea400080010ff */
[----:B--2---:R-:W-:Y:S05]  /*90d0*/  @!P0 BRA `(.L_x_79) ;  /* 0xfffffffc00ec8947 */ /* 0x004fea000383ffff */
[----:B------:R-:W-:Y:S05]  /*90e0*/  BRA `(.L_x_78) ;  /* 0xffffffac00207947 */ /* 0x000fea000383ffff */
.L_x_80:
[----:B-1----:R1:W2:Y:S02]  /*90f0*/  SYNCS.PHASECHK.TRANS64.TRYWAIT P0, [R0+URZ+0x140], R5 ;  /* 0x00014005000075a7 */ /* 0x0022a400080011ff */
[----:B--2---:R-:W-:Y:S05]  /*9100*/  @!P0 NANOSLEEP.SYNCS 0x989680 ;  /* 0x009896800000895d */ /* 0x004fea0003900000 */
[----:B------:R-:W2:Y:S02]  /*9110*/  @!P0 SYNCS.PHASECHK.TRANS64 P0, [R0+URZ+0x140], R5 ;  /* 0x00014005000085a7 */ /* 0x000ea400080010ff */
[----:B--2---:R-:W-:Y:S05]  /*9120*/  @!P0 BRA `(.L_x_80) ;  /* 0xfffffffc00f08947 */ /* 0x004fea000383ffff */
[----:B------:R-:W-:Y:S05]  /*9130*/  BRA `(.L_x_188) ;  /* 0xffffffb0000c7947 */ /* 0x000fea000383ffff */
.L_x_82:
[----:B------:R-:W-:-:S07]  /*9140*/  MOV R0, UR31 ;  /* 0x0000001f00007c02 */ /* 0x000fce0008000f00 */
.L_x_189:
[----:B-1----:R1:W2:Y:S02]  /*9150*/  SYNCS.PHASECHK.TRANS64.TRYWAIT P0, [R0+URZ+0x180], R5 ;  /* 0x00018005000075a7 */ /* 0x0022a400080011ff */
[----:B--2---:R-:W-:Y:S05]  /*9160*/  @!P0 NANOSLEEP.SYNCS 0x989680 ;  /* 0x009896800000895d */ /* 0x004fea0003900000 */
[----:B------:R-:W2:Y:S02]  /*9170*/  @!P0 SYNCS.PHASECHK.TRANS64 P0, [R0+URZ+0x180], R5 ;  /* 0x00018005000085a7 */ /* 0x000ea400080010ff */
[----:B--2---:R-:W-:Y:S05]  /*9180*/  @!P0 BRA `(.L_x_189) ;  /* 0xfffffffc00f08947 */ /* 0x004fea000383ffff */
[----:B------:R-:W-:Y:S05]  /*9190*/  BRA `(.L_x_190) ;  /* 0xffffffb000587947 */ /* 0x000fea000383ffff */
.L_x_85:
[----:B------:R-:W-:Y:S07]  /*91a0*/  MOV R0, UR5 ;  /* 0x0000000500007c02 */ /* 0x000fee0008000f00 */
.L_x_191:
[----:B-1----:R1:W2:Y:S02]  /*91b0*/  SYNCS.PHASECHK.TRANS64.TRYWAIT P0, [R0+URZ], R5 ;  /* 0x00000005000075a7 */ /* 0x0022a400080011ff */
[----:B--2---:R-:W-:Y:S05]  /*91c0*/  @!P0 NANOSLEEP.SYNCS 0x989680 ;  /* 0x009896800000895d */ /* 0x004fea0003900000 */
[----:B------:R-:W2:Y:S02]  /*91d0*/  @!P0 SYNCS.PHASECHK.TRANS64 P0, [R0+URZ], R5 ;  /* 0x00000005000085a7 */ /* 0x000ea400080010ff */
[----:B--2---:R-:W-:Y:S05]  /*91e0*/  @!P0 BRA `(.L_x_191) ;  /* 0xfffffffc00f08947 */ /* 0x004fea000383ffff */
[----:B------:R-:W-:Y:S05]  /*91f0*/  BRA `(.L_x_84) ;  /* 0xffffffb0006c7947 */ /* 0x000fea000383ffff */
.L_x_89:
[----:B-1----:R-:W-:-:S07]  /*9200*/  MOV R0, UR4 ;  /* 0x0000000400007c02 */ /* 0x002fce0008000f00 */
.L_x_192:
[----:B-1----:R1:W2:Y:S02]  /*9210*/  SYNCS.PHASECHK.TRANS64.TRYWAIT P0, [R0+URZ], R3 ;  /* 0x00000003000075a7 */ /* 0x0022a400080011ff */
[----:B--2---:R-:W-:Y:S05]  /*9220*/  @!P0 NANOSLEEP.SYNCS 0x989680 ;  /* 0x009896800000895d */ /* 0x004fea0003900000 */
[----:B------:R-:W2:Y:S02]  /*9230*/  @!P0 SYNCS.PHASECHK.TRANS64 P0, [R0+URZ], R3 ;  /* 0x00000003000085a7 */ /* 0x000ea400080010ff */
[----:B--2---:R-:W-:Y:S05]  /*9240*/  @!P0 BRA `(.L_x_192) ;  /* 0xfffffffc00f08947 */ /* 0x004fea000383ffff */
[----:B------:R-:W-:Y:S05]  /*9250*/  BRA `(.L_x_193) ;  /* 0xffffffb400607947 */ /* 0x000fea000383ffff */
.L_x_90:
[----:B------:R-:W-:-:S07]  /*9260*/  MOV R0, UR5 ;  /* 0x0000000500007c02 */ /* 0x000fce0008000f00 */
.L_x_194:
[----:B-1----:R1:W2:Y:S02]  /*9270*/  SYNCS.PHASECHK.TRANS64.TRYWAIT P0, [R0+URZ], R3 ;  /* 0x00000003000075a7 */ /* 0x0022a400080011ff */
[----:B--2---:R-:W-:Y:S05]  /*9280*/  @!P0 NANOSLEEP.SYNCS 0x989680 ;  /* 0x009896800000895d */ /* 0x004fea0003900000 */
[----:B------:R-:W2:Y:S02]  /*9290*/  @!P0 SYNCS.PHASECHK.TRANS64 P0, [R0+URZ], R3 ;  /* 0x00000003000085a7 */ /* 0x000ea400080010ff */
[----:B--2---:R-:W-:Y:S05]  /*92a0*/  @!P0 BRA `(.L_x_194) ;  /* 0xfffffffc00f08947 */ /* 0x004fea000383ffff */
[----:B------:R-:W-:Y:S05]  /*92b0*/  BRA `(.L_x_195) ;  /* 0xffffffb4006c7947 */ /* 0x000fea000383ffff */
.L_x_91:
[----:B------:R-:W-:-:S07]  /*92c0*/  MOV R0, UR5 ;  /* 0x0000000500007c02 */ /* 0x000fce0008000f00 */
.L_x_196:
[----:B-1----:R1:W2:Y:S02]  /*92d0*/  SYNCS.PHASECHK.TRANS64.TRYWAIT P0, [R0+URZ], R3 ;  /* 0x00000003000075a7 */ /* 0x0022a400080011ff */
[----:B--2---:R-:W-:Y:S05]  /*92e0*/  @!P0 NANOSLEEP.SYNCS 0x989680 ;  /* 0x009896800000895d */ /* 0x004fea0003900000 */
[----:B------:R-:W2:Y:S02]  /*92f0*/  @!P0 SYNCS.PHASECHK.TRANS64 P0, [R0+URZ], R3 ;  /* 0x00000003000085a7 */ /* 0x000ea400080010ff */
[----:B--2---:R-:W-:Y:S05]  /*9300*/  @!P0 BRA `(.L_x_196) ;  /* 0xfffffffc00f08947 */ /* 0x004fea000383ffff */
[----:B------:R-:W-:Y:S05]  /*9310*/  BRA `(.L_x_197) ;  /* 0xffffffb400787947 */ /* 0x000fea000383ffff */
.L_x_94:
[----:B------:R-:W-:-:S07]  /*9320*/  MOV R0, UR26 ;  /* 0x0000001a00007c02 */ /* 0x000fce0008000f00 */
.L_x_198:
[----:B-1----:R1:W2:Y:S02]  /*9330*/  SYNCS.PHASECHK.TRANS64.TRYWAIT P1, [R0+URZ+0x1c0], R3 ;  /* 0x0001c003000075a7 */ /* 0x0022a400080211ff */
[----:B--2---:R-:W-:Y:S05]  /*9340*/  @!P1 NANOSLEEP.SYNCS 0x989680 ;  /* 0x009896800000995d */ /* 0x004fea0003900000 */
[----:B------:R-:W2:Y:S02]  /*9350*/  @!P1 SYNCS.PHASECHK.TRANS64 P1, [R0+URZ+0x1c0], R3 ;  /* 0x0001c003000095a7 */ /* 0x000ea400080210ff */
[----:B--2---:R-:W-:Y:S05]  /*9360*/  @!P1 BRA `(.L_x_198) ;  /* 0xfffffffc00f09947 */ /* 0x004fea000383ffff */
[----:B------:R-:W-:Y:S05]  /*9370*/  BRA `(.L_x_199) ;  /* 0xffffffb400c47947 */ /* 0x000fea000383ffff */
.L_x_99:
[----:B--2---:R2:W4:Y:S02]  /*9380*/  SYNCS.PHASECHK.TRANS64.TRYWAIT P0, [R12+URZ+0x140], R9 ;  /* 0x000140090c0075a7 */ /* 0x00452400080011ff */
[----:B----4-:R-:W-:Y:S05]  /*9390*/  @!P0 NANOSLEEP.SYNCS 0x989680 ;  /* 0x009896800000895d */ /* 0x010fea0003900000 */
[----:B------:R-:W4:Y:S02]  /*93a0*/  @!P0 SYNCS.PHASECHK.TRANS64 P0, [R12+URZ+0x140], R9 ;  /* 0x000140090c0085a7 */ /* 0x000f2400080010ff */
[----:B----4-:R-:W-:Y:S05]  /*93b0*/  @!P0 BRA `(.L_x_99) ;  /* 0xfffffffc00f08947 */ /* 0x010fea000383ffff */
[----:B------:R-:W-:Y:S05]  /*93c0*/  BRA `(.L_x_200) ;  /* 0xffffffb800e07947 */ /* 0x000fea000383ffff */
.L_x_102:
[----:B------:R-:W-:Y:S07]  /*93d0*/  MOV R0, UR29 ;  /* 0x0000001d00007c02 */ /* 0x000fee0008000f00 */
.L_x_201:
[----:B--2---:R2:W3:Y:S02]  /*93e0*/  SYNCS.PHASECHK.TRANS64.TRYWAIT P2, [R0+URZ+0x138], R9 ;  /* 0x00013809000075a7 */ /* 0x0044e400080411ff */
[----:B---3--:R-:W-:Y:S05]  /*93f0*/  @!P2 NANOSLEEP.SYNCS 0x989680 ;  /* 0x009896800000a95d */ /* 0x008fea0003900000 */
[----:B------:R-:W3:Y:S02]  /*9400*/  @!P2 SYNCS.PHASECHK.TRANS64 P2, [R0+URZ+0x138], R9 ;  /* 0x000138090000a5a7 */ /* 0x000ee400080410ff */
[----:B---3--:R-:W-:Y:S05]  /*9410*/  @!P2 BRA `(.L_x_201) ;  /* 0xfffffffc00f0a947 */ /* 0x008fea000383ffff */
[----:B------:R-:W-:Y:S05]  /*9420*/  BRA `(.L_x_101) ;  /* 0xffffffc000447947 */ /* 0x000fea000383ffff */
.L_x_105:
[----:B------:R-:W-:Y:S07]  /*9430*/  MOV R0, UR4 ;  /* 0x0000000400007c02 */ /* 0x000fee0008000f00 */
.L_x_202:
[----:B--2---:R2:W3:Y:S02]  /*9440*/  SYNCS.PHASECHK.TRANS64.TRYWAIT P0, [R0+URZ+0x118], R9 ;  /* 0x00011809000075a7 */ /* 0x0044e400080011ff */
[----:B---3--:R-:W-:Y:S05]  /*9450*/  @!P0 NANOSLEEP.SYNCS 0x989680 ;  /* 0x009896800000895d */ /* 0x008fea0003900000 */
[----:B------:R-:W3:Y:S02]  /*9460*/  @!P0 SYNCS.PHASECHK.TRANS64 P0, [R0+URZ+0x118], R9 ;  /* 0x00011809000085a7 */ /* 0x000ee400080010ff */
[----:B---3--:R-:W-:Y:S05]  /*9470*/  @!P0 BRA `(.L_x_202) ;  /* 0xfffffffc00f08947 */ /* 0x008fea000383ffff */
[----:B------:R-:W-:Y:S05]  /*9480*/  BRA `(.L_x_203) ;  /* 0xffffffc000a47947 */ /* 0x000fea000383ffff */
.L_x_106:
[----:B------:R-:W-:Y:S07]  /*9490*/  MOV R9, UR5 ;  /* 0x0000000500097c02 */ /* 0x000fee0008000f00 */
.L_x_204:
[----:B--2---:R2:W3:Y:S02]  /*94a0*/  SYNCS.PHASECHK.TRANS64.TRYWAIT P0, [R9+URZ+0x118], R6 ;  /* 0x00011806090075a7 */ /* 0x0044e400080011ff */
[----:B---3--:R-:W-:Y:S05]  /*94b0*/  @!P0 NANOSLEEP.SYNCS 0x989680 ;  /* 0x009896800000895d */ /* 0x008fea0003900000 */
[----:B------:R-:W3:Y:S02]  /*94c0*/  @!P0 SYNCS.PHASECHK.TRANS64 P0, [R9+URZ+0x118], R6 ;  /* 0x00011806090085a7 */ /* 0x000ee400080010ff */
[----:B---3--:R-:W-:Y:S05]  /*94d0*/  @!P0 BRA `(.L_x_204) ;  /* 0xfffffffc00f08947 */ /* 0x008fea000383ffff */
[----:B------:R-:W-:Y:S05]  /*94e0*/  BRA `(.L_x_205) ;  /* 0xffffffc400207947 */ /* 0x000fea000383ffff */
.L_x_108:
[----:B------:R-:W-:-:S07]  /*94f0*/  MOV R0, UR4 ;  /* 0x0000000400007c02 */ /* 0x000fce0008000f00 */
.L_x_206:
[----:B--2---:R2:W3:Y:S02]  /*9500*/  SYNCS.PHASECHK.TRANS64.TRYWAIT P0, [R0+URZ], R3 ;  /* 0x00000003000075a7 */ /* 0x0044e400080011ff */
[----:B---3--:R-:W-:Y:S05]  /*9510*/  @!P0 NANOSLEEP.SYNCS 0x989680 ;  /* 0x009896800000895d */ /* 0x008fea0003900000 */
[----:B------:R-:W3:Y:S02]  /*9520*/  @!P0 SYNCS.PHASECHK.TRANS64 P0, [R0+URZ], R3 ;  /* 0x00000003000085a7 */ /* 0x000ee400080010ff */
[----:B---3--:R-:W-:Y:S05]  /*9530*/  @!P0 BRA `(.L_x_206) ;  /* 0xfffffffc00f08947 */ /* 0x008fea000383ffff */
[----:B------:R-:W-:Y:S05]  /*9540*/  BRA `(.L_x_207) ;  /* 0xffffffc400d07947 */ /* 0x000fea000383ffff */
.L_x_109:
[----:B------:R-:W-:-:S07]  /*9550*/  MOV R0, UR5 ;  /* 0x0000000500007c02 */ /* 0x000fce0008000f00 */
.L_x_208:
[----:B--2---:R2:W3:Y:S02]  /*9560*/  SYNCS.PHASECHK.TRANS64.TRYWAIT P0, [R0+URZ], R3 ;  /* 0x00000003000075a7 */ /* 0x0044e400080011ff */
[----:B---3--:R-:W-:Y:S05]  /*9570*/  @!P0 NANOSLEEP.SYNCS 0x989680 ;  /* 0x009896800000895d */ /* 0x008fea0003900000 */
[----:B------:R-:W3:Y:S02]  /*9580*/  @!P0 SYNCS.PHASECHK.TRANS64 P0, [R0+URZ], R3 ;  /* 0x00000003000085a7 */ /* 0x000ee400080010ff */
[----:B---3--:R-:W-:Y:S05]  /*9590*/  @!P0 BRA `(.L_x_208) ;  /* 0xfffffffc00f08947 */ /* 0x008fea000383ffff */
[----:B------:R-:W-:Y:S05]  /*95a0*/  BRA `(.L_x_209) ;  /* 0xffffffc400dc7947 */ /* 0x000fea000383ffff */
.L_x_111:
[----:B-1----:R1:W2:Y:S02]  /*95b0*/  SYNCS.PHASECHK.TRANS64.TRYWAIT P0, [R3+URZ+0x140], R0 ;  /* 0x00014000030075a7 */ /* 0x0022a400080011ff */
[----:B--2---:R-:W-:Y:S05]  /*95c0*/  @!P0 NANOSLEEP.SYNCS 0x989680 ;  /* 0x009896800000895d */ /* 0x004fea0003900000 */
[----:B------:R-:W2:Y:S02]  /*95d0*/  @!P0 SYNCS.PHASECHK.TRANS64 P0, [R3+URZ+0x140], R0 ;  /* 0x00014000030085a7 */ /* 0x000ea400080010ff */
[----:B--2---:R-:W-:Y:S05]  /*95e0*/  @!P0 BRA `(.L_x_111) ;  /* 0xfffffffc00f08947 */ /* 0x004fea000383ffff */
[----:B------:R-:W-:Y:S05]  /*95f0*/  BRA `(.L_x_210) ;  /* 0xffffffc800d87947 */ /* 0x000fea000383ffff */
.L_x_121:
[----:B-1----:R1:W2:Y:S02]  /*9600*/  SYNCS.PHASECHK.TRANS64.TRYWAIT P1, [R0+URZ+0x100], R5 ;  /* 0x00010005000075a7 */ /* 0x0022a400080211ff */
[----:B--2---:R-:W-:Y:S05]  /*9610*/  @!P1 NANOSLEEP.SYNCS 0x989680 ;  /* 0x009896800000995d */ /* 0x004fea0003900000 */
[----:B------:R-:W2:Y:S02]  /*9620*/  @!P1 SYNCS.PHASECHK.TRANS64 P1, [R0+URZ+0x100], R5 ;  /* 0x00010005000095a7 */ /* 0x000ea400080210ff */
[----:B--2---:R-:W-:Y:S05]  /*9630*/  @!P1 BRA `(.L_x_121) ;  /* 0xfffffffc00f09947 */ /* 0x004fea000383ffff */
[----:B------:R-:W-:Y:S05]  /*9640*/  BRA `(.L_x_120) ;  /* 0xffffffd800707947 */ /* 0x000fea000383ffff */
.L_x_123:
[----:B-1----:R1:W4:Y:S02]  /*9650*/  SYNCS.PHASECHK.TRANS64.TRYWAIT P0, [R72+URZ+0x160], R3 ;  /* 0x00016003480075a7 */ /* 0x00232400080011ff */
[----:B----4-:R-:W-:Y:S05]  /*9660*/  @!P0 NANOSLEEP.SYNCS 0x989680 ;  /* 0x009896800000895d */ /* 0x010fea0003900000 */
[----:B------:R-:W4:Y:S02]  /*9670*/  @!P0 SYNCS.PHASECHK.TRANS64 P0, [R72+URZ+0x160], R3 ;  /* 0x00016003480085a7 */ /* 0x000f2400080010ff */
[----:B----4-:R-:W-:Y:S05]  /*9680*/  @!P0 BRA `(.L_x_123) ;  /* 0xfffffffc00f08947 */ /* 0x010fea000383ffff */
[----:B------:R-:W-:Y:S05]  /*9690*/  BRA `(.L_x_122) ;  /* 0xffffffd800a87947 */ /* 0x000fea000383ffff */
.L_x_134:
[----:B-1----:R1:W3:Y:S02]  /*96a0*/  SYNCS.PHASECHK.TRANS64.TRYWAIT P0, [R3+URZ+0x100], R4 ;  /* 0x00010004030075a7 */ /* 0x0022e400080011ff */
[----:B---3--:R-:W-:Y:S05]  /*96b0*/  @!P0 NANOSLEEP.SYNCS 0x989680 ;  /* 0x009896800000895d */ /* 0x008fea0003900000 */
[----:B------:R-:W3:Y:S02]  /*96c0*/  @!P0 SYNCS.PHASECHK.TRANS64 P0, [R3+URZ+0x100], R4 ;  /* 0x00010004030085a7 */ /* 0x000ee400080010ff */
[----:B---3--:R-:W-:Y:S05]  /*96d0*/  @!P0 BRA `(.L_x_134) ;  /* 0xfffffffc00f08947 */ /* 0x008fea000383ffff */
[----:B------:R-:W-:Y:S05]  /*96e0*/  BRA `(.L_x_133) ;  /* 0xffffffe000ec7947 */ /* 0x000fea000383ffff */
        .weak           $__internal_0_$__cuda_sm10x_tcgen05_guardrail_trap_col_being_dealloced_not_returned_by_alloc
        .type           $__internal_0_$__cuda_sm10x_tcgen05_guardrail_trap_col_being_dealloced_not_returned_by_alloc,@function
        .size           $__internal_0_$__cuda_sm10x_tcgen05_guardrail_trap_col_being_dealloced_not_returned_by_alloc,($__internal_1_$__cuda_sm10x_tcgen05_guardrail_trap_phase_invalid_during_alloc - $__internal_0_$__cuda_sm10x_tcgen05_guardrail_trap_col_being_dealloced_not_returned_by_alloc)
$__internal_0_$__cuda_sm10x_tcgen05_guardrail_trap_col_being_dealloced_not_returned_by_alloc:
[----:B------:R-:W-:Y:S05]  /*96f0*/  BPT.TRAP 0x1 ;  /* 0x000000040000795c */ /* 0x000fea0000300000 */
[----:B------:R-:W-:-:S04]  /*9700*/  HFMA2 R3, -RZ, RZ, 0, 0 ;  /* 0x00000000ff037431 */ /* 0x000fc800000001ff */
[----:B------:R-:W-:Y:S05]  /*9710*/  RET.REL.NODEC R2 `(_ZN7cutlass13device_kernelINS_4gemm6kernel13GemmUniversalIN4cute5tupleIJiiiiEEENS1_10collective13CollectiveMmaINS1_35MainloopSm100TmaUmmaWarpSpecializedILi16ELi2ELi4ENS5_IJNS4_1CILi2EEESB_NSA_ILi1EEEEEEEENS5_IJNSA_ILi128EEENSA_ILi64EEENSA_ILi32EEEEEENS_10tfloat32_tENS5_IJlSC_lEEESJ_SK_NS4_8TiledMMAINS4_8MMA_AtomIJNS4_23SM100_MMA_TF32_2x1SM_SSISJ_SJ_fLi128ELi64ELNS4_4UMMA5MajorE0ELSP_0ELNSO_7ScaleInE0ELSQ_0EEEEEENS4_6LayoutINS5_IJSC_SC_SC_EEENS5_IJNSA_ILi0EEESV_SV_EEEEENS5_IJNS4_10UnderscoreESY_SY_EEEEENS4_28SM100_TMA_2SM_LOAD_MULTICASTENS4_14ComposedLayoutINS4_7SwizzleILi3ELi4ELi3EEENS4_18smem_ptr_flag_bitsILi32EEENST_INS5_IJNSA_ILi8EEESH_EEENS5_IJSH_SC_EEEEEEEvNS4_8identityENS4_18SM100_TMA_2SM_LOADES1B_vS1C_EENS_8epilogue10collective18CollectiveEpilogueINS1F_23Sm100TmaWarpSpecializedILi3ELi2ELi16ELb1ELb0EEEJNS5_IJSG_SG_SH_EEENS5_IJNST_ISG_SC_EENST_INS5_IJNSA_ILi16EEESB_EEENS5_IJSC_SH_EEEEEEEESJ_SK_SJ_SK_NS1F_6fusion15FusionCallbacksIS1J_NS1R_17LinearCombinationISJ_fSJ_fLNS_15FloatRoundStyleE2EEES1K_S1Q_JEEENS4_5SM1004TMEM4LOAD26SM100_TMEM_LOAD_32dp32b16xENS4_13SM90_TMA_LOADENS12_INS13_ILi2ELi4ELi3EEES16_NST_INS5_IJS17_S1M_EEENS5_IJS1M_SC_EEEEEEENS4_39AutoVectorizingCopyWithAssumedAlignmentILi128EEENS4_14SM90_TMA_STOREES26_S28_S28_EEEvvEEEEvNT_6ParamsE) ;  /* 0xffffff6802387950 */ /* 0x000fea0003c3ffff */
        .weak           $__internal_1_$__cuda_sm10x_tcgen05_guardrail_trap_phase_invalid_during_alloc
        .type           $__internal_1_$__cuda_sm10x_tcgen05_guardrail_trap_phase_invalid_during_alloc,@function
        .size           $__internal_1_$__cuda_sm10x_tcgen05_guardrail_trap_phase_invalid_during_alloc,($__internal_2_$__cuda_sm10x_tcgen05_guardrail_trap_unallocated_columns_being_dealloced - $__internal_1_$__cuda_sm10x_tcgen05_guardrail_trap_phase_invalid_during_alloc)
$__internal_1_$__cuda_sm10x_tcgen05_guardrail_trap_phase_invalid_during_alloc:
[----:B------:R-:W-:Y:S05]  /*9720*/  BPT.TRAP 0x1 ;  /* 0x000000040000795c */ /* 0x000fea0000300000 */
[----:B------:R-:W-:-:S04]  /*9730*/  MOV R5, 0x0 ;  /* 0x0000000000057802 */ /* 0x000fc80000000f00 */
[----:B------:R-:W-:Y:S05]  /*9740*/  RET.REL.NODEC R4 `(_ZN7cutlass13device_kernelINS_4gemm6kernel13GemmUniversalIN4cute5tupleIJiiiiEEENS1_10collective13CollectiveMmaINS1_35MainloopSm100TmaUmmaWarpSpecializedILi16ELi2ELi4ENS5_IJNS4_1CILi2EEESB_NSA_ILi1EEEEEEEENS5_IJNSA_ILi128EEENSA_ILi64EEENSA_ILi32EEEEEENS_10tfloat32_tENS5_IJlSC_lEEESJ_SK_NS4_8TiledMMAINS4_8MMA_AtomIJNS4_23SM100_MMA_TF32_2x1SM_SSISJ_SJ_fLi128ELi64ELNS4_4UMMA5MajorE0ELSP_0ELNSO_7ScaleInE0ELSQ_0EEEEEENS4_6LayoutINS5_IJSC_SC_SC_EEENS5_IJNSA_ILi0EEESV_SV_EEEEENS5_IJNS4_10UnderscoreESY_SY_EEEEENS4_28SM100_TMA_2SM_LOAD_MULTICASTENS4_14ComposedLayoutINS4_7SwizzleILi3ELi4ELi3EEENS4_18smem_ptr_flag_bitsILi32EEENST_INS5_IJNSA_ILi8EEESH_EEENS5_IJSH_SC_EEEEEEEvNS4_8identityENS4_18SM100_TMA_2SM_LOADES1B_vS1C_EENS_8epilogue10collective18CollectiveEpilogueINS1F_23Sm100TmaWarpSpecializedILi3ELi2ELi16ELb1ELb0EEEJNS5_IJSG_SG_SH_EEENS5_IJNST_ISG_SC_EENST_INS5_IJNSA_ILi16EEESB_EEENS5_IJSC_SH_EEEEEEEESJ_SK_SJ_SK_NS1F_6fusion15FusionCallbacksIS1J_NS1R_17LinearCombinationISJ_fSJ_fLNS_15FloatRoundStyleE2EEES1K_S1Q_JEEENS4_5SM1004TMEM4LOAD26SM100_TMEM_LOAD_32dp32b16xENS4_13SM90_TMA_LOADENS12_INS13_ILi2ELi4ELi3EEES16_NST_INS5_IJS17_S1M_EEENS5_IJS1M_SC_EEEEEEENS4_39AutoVectorizingCopyWithAssumedAlignmentILi128EEENS4_14SM90_TMA_STOREES26_S28_S28_EEEvvEEEEvNT_6ParamsE) ;  /* 0xffffff68042c7950 */ /* 0x000fea0003c3ffff */
        .weak           $__internal_2_$__cuda_sm10x_tcgen05_guardrail_trap_unallocated_columns_being_dealloced
        .type           $__internal_2_$__cuda_sm10x_tcgen05_guardrail_trap_unallocated_columns_being_dealloced,@function
        .size           $__internal_2_$__cuda_sm10x_tcgen05_guardrail_trap_unallocated_columns_being_dealloced,(.L_x_212 - $__internal_2_$__cuda_sm10x_tcgen05_guardrail_trap_unallocated_columns_being_dealloced)
$__internal_2_$__cuda_sm10x_tcgen05_guardrail_trap_unallocated_columns_being_dealloced:
[----:B------:R-:W-:Y:S05]  /*9750*/  BPT.TRAP 0x1 ;  /* 0x000000040000795c */ /* 0x000fea0000300000 */
[----:B------:R-:W-:-:S04]  /*9760*/  HFMA2 R3, -RZ, RZ, 0, 0 ;  /* 0x00000000ff037431 */ /* 0x000fc800000001ff */
[----:B------:R-:W-:Y:S05]  /*9770*/  RET.REL.NODEC R2 `(_ZN7cutlass13device_kernelINS_4gemm6kernel13GemmUniversalIN4cute5tupleIJiiiiEEENS1_10collective13CollectiveMmaINS1_35MainloopSm100TmaUmmaWarpSpecializedILi16ELi2ELi4ENS5_IJNS4_1CILi2EEESB_NSA_ILi1EEEEEEEENS5_IJNSA_ILi128EEENSA_ILi64EEENSA_ILi32EEEEEENS_10tfloat32_tENS5_IJlSC_lEEESJ_SK_NS4_8TiledMMAINS4_8MMA_AtomIJNS4_23SM100_MMA_TF32_2x1SM_SSISJ_SJ_fLi128ELi64ELNS4_4UMMA5MajorE0ELSP_0ELNSO_7ScaleInE0ELSQ_0EEEEEENS4_6LayoutINS5_IJSC_SC_SC_EEENS5_IJNSA_ILi0EEESV_SV_EEEEENS5_IJNS4_10UnderscoreESY_SY_EEEEENS4_28SM100_TMA_2SM_LOAD_MULTICASTENS4_14ComposedLayoutINS4_7SwizzleILi3ELi4ELi3EEENS4_18smem_ptr_flag_bitsILi32EEENST_INS5_IJNSA_ILi8EEESH_EEENS5_IJSH_SC_EEEEEEEvNS4_8identityENS4_18SM100_TMA_2SM_LOADES1B_vS1C_EENS_8epilogue10collective18CollectiveEpilogueINS1F_23Sm100TmaWarpSpecializedILi3ELi2ELi16ELb1ELb0EEEJNS5_IJSG_SG_SH_EEENS5_IJNST_ISG_SC_EENST_INS5_IJNSA_ILi16EEESB_EEENS5_IJSC_SH_EEEEEEEESJ_SK_SJ_SK_NS1F_6fusion15FusionCallbacksIS1J_NS1R_17LinearCombinationISJ_fSJ_fLNS_15FloatRoundStyleE2EEES1K_S1Q_JEEENS4_5SM1004TMEM4LOAD26SM100_TMEM_LOAD_32dp32b16xENS4_13SM90_TMA_LOADENS12_INS13_ILi2ELi4ELi3EEES16_NST_INS5_IJS17_S1M_EEENS5_IJS1M_SC_EEEEEEENS4_39AutoVectorizingCopyWithAssumedAlignmentILi128EEENS4_14SM90_TMA_STOREES26_S28_S28_EEEvvEEEEvNT_6ParamsE) ;  /* 0xffffff6802207950 */ /* 0x000fea0003c3ffff */
.L_x_211:
[----:B------:R-:W-:-:S00]  /*9780*/  BRA `(.L_x_211) ;  /* 0xfffffffc00fc7947 */ /* 0x000fc0000383ffff */
[----:B------:R-:W-:-:S00]  /*9790*/  NOP ;  /* 0x0000000000007918 */ /* 0x000fc00000000000 */
        /* <DEDUP_REMOVED lines=14> */
.L_x_212:


//--------------------- .nv.global.init           --------------------------
	.section	.nv.global.init,"aw",@progbits
.nv.global.init:
	.type		$str$27,@object
	.size		$str$27,($str$28 - $str$27)
$str$27:
        /*0000*/ 	.byte	0x28, 0x61, 0x64, 0x64, 0x72, 0x65, 0x73, 0x73, 0x20, 0x26, 0x20, 0x6d, 0x61, 0x73, 0x6b, 0x29
        /*0010*/ 	.byte	0x20, 0x3d, 0x3d, 0x20, 0x30, 0x00
	.type		$str$28,@object
	.size		$str$28,($str$26 - $str$28)
$str$28:
        /*0016*/ 	.byte	0x2f, 0x74, 0x6d, 0x70, 0x2f, 0x63, 0x75, 0x74, 0x6c, 0x61, 0x73, 0x73, 0x5f, 0x73, 0x77, 0x65
        /*0026*/ 	.byte	0x65, 0x70, 0x5f, 0x73, 0x72, 0x63, 0x2f, 0x69, 0x6e, 0x63, 0x6c, 0x75, 0x64, 0x65, 0x2f, 0x63
        /*0036*/ 	.byte	0x75, 0x74, 0x65, 0x2f, 0x70, 0x6f, 0x69, 0x6e, 0x74, 0x65, 0x72, 0x5f, 0x66, 0x6c, 0x61, 0x67
        /*0046*/ 	.byte	0x67, 0x65, 0x64, 0x2e, 0x68, 0x70, 0x70, 0x00
	.type		$str$26,@object
	.size		$str$26,($str$25 - $str$26)
$str$26:
        /*004e*/ 	.byte	0x2f, 0x74, 0x6d, 0x70, 0x2f, 0x63, 0x75, 0x74, 0x6c, 0x61, 0x73, 0x73, 0x5f, 0x73, 0x77, 0x65
        /*005e*/ 	.byte	0x65, 0x70, 0x5f, 0x73, 0x72, 0x63, 0x2f, 0x69, 0x6e, 0x63, 0x6c, 0x75, 0x64, 0x65, 0x2f, 0x63
        /*006e*/ 	.byte	0x75, 0x74, 0x65, 0x2f, 0x61, 0x74, 0x6f, 0x6d, 0x2f, 0x63, 0x6f, 0x70, 0x79, 0x5f, 0x74, 0x72
        /*007e*/ 	.byte	0x61, 0x69, 0x74, 0x73, 0x5f, 0x73, 0x6d, 0x31, 0x30, 0x30, 0x2e, 0x68, 0x70, 0x70, 0x00
	.type		$str$25,@object
	.size		$str$25,(__unnamed_1 - $str$25)
$str$25:
        /*008d*/ 	.byte	0x28, 0x28, 0x75, 0x69, 0x6e, 0x74, 0x33, 0x32, 0x5f, 0x74, 0x28, 0x74, 0x68, 0x72, 0x65, 0x61
        /*009d*/ 	.byte	0x64, 0x49, 0x64, 0x78, 0x2e, 0x78, 0x29, 0x20, 0x2f, 0x20, 0x33, 0x32, 0x29, 0x20, 0x25, 0x20
        /*00ad*/ 	.byte	0x34, 0x29, 0x20, 0x3d, 0x3d, 0x20, 0x28, 0x28, 0x28, 0x74, 0x6d, 0x65, 0x6d, 0x5f, 0x61, 0x64
        /*00bd*/ 	.byte	0x64, 0x72, 0x20, 0x3e, 0x3e, 0x20, 0x31, 0x36, 0x29, 0x20, 0x2f, 0x20, 0x33, 0x32, 0x29, 0x20
        /*00cd*/ 	.byte	0x25, 0x20, 0x34, 0x29, 0x00
	.type		__unnamed_1,@object
	.size		__unnamed_1,(__unnamed_2 - __unnamed_1)
__unnamed_1:
        /*00d2*/ 	.byte	0x61, 0x75, 0x74, 0x6f, 0x20, 0x63, 0x75, 0x74, 0x65, 0x3a, 0x3a, 0x61, 0x73, 0x5f, 0x70, 0x6f
        /* <DEDUP_REMOVED lines=24> */
        /*0262*/ 	.byte	0x43, 0x3c, 0x32, 0x30, 0x34, 0x38, 0x3e, 0x3e, 0x3e, 0x3e, 0x5d, 0x00
	.type		__unnamed_2,@object
	.size		__unnamed_2,(.L_2 - __unnamed_2)
__unnamed_2:
        /* <DEDUP_REMOVED lines=42> */
        /*050e*/ 	.byte	0x3e, 0x5d, 0x00
.L_2:


//--------------------- .nv.shared._ZN7cutlass13device_kernelINS_4gemm6kernel13GemmUniversalIN4cute5tupleIJiiiiEEENS1_10collective13CollectiveMmaINS1_35MainloopSm100TmaUmmaWarpSpecializedILi16ELi2ELi4ENS5_IJNS4_1CILi2EEESB_NSA_ILi1EEEEEEEENS5_IJNSA_ILi128EEENSA_ILi64EEENSA_ILi32EEEEEENS_10tfloat32_tENS5_IJlSC_lEEESJ_SK_NS4_8TiledMMAINS4_8MMA_AtomIJNS4_23SM100_MMA_TF32_2x1SM_SSISJ_SJ_fLi128ELi64ELNS4_4UMMA5MajorE0ELSP_0ELNSO_7ScaleInE0ELSQ_0EEEEEENS4_6LayoutINS5_IJSC_SC_SC_EEENS5_IJNSA_ILi0EEESV_SV_EEEEENS5_IJNS4_10UnderscoreESY_SY_EEEEENS4_28SM100_TMA_2SM_LOAD_MULTICASTENS4_14ComposedLayoutINS4_7SwizzleILi3ELi4ELi3EEENS4_18smem_ptr_flag_bitsILi32EEENST_INS5_IJNSA_ILi8EEESH_EEENS5_IJSH_SC_EEEEEEEvNS4_8identityENS4_18SM100_TMA_2SM_LOADES1B_vS1C_EENS_8epilogue10collective18CollectiveEpilogueINS1F_23Sm100TmaWarpSpecializedILi3ELi2ELi16ELb1ELb0EEEJNS5_IJSG_SG_SH_EEENS5_IJNST_ISG_SC_EENST_INS5_IJNSA_ILi16EEESB_EEENS5_IJSC_SH_EEEEEEEESJ_SK_SJ_SK_NS1F_6fusion15FusionCallbacksIS1J_NS1R_17LinearCombinationISJ_fSJ_fLNS_15FloatRoundStyleE2EEES1K_S1Q_JEEENS4_5SM1004TMEM4LOAD26SM100_TMEM_LOAD_32dp32b16xENS4_13SM90_TMA_LOADENS12_INS13_ILi2ELi4ELi3EEES16_NST_INS5_IJS17_S1M_EEENS5_IJS1M_SC_EEEEEEENS4_39AutoVectorizingCopyWithAssumedAlignmentILi128EEENS4_14SM90_TMA_STOREES26_S28_S28_EEEvvEEEEvNT_6ParamsE --------------------------
	.section	.nv.shared._ZN7cutlass13device_kernelINS_4gemm6kernel13GemmUniversalIN4cute5tupleIJiiiiEEENS1_10collective13CollectiveMmaINS1_35MainloopSm100TmaUmmaWarpSpecializedILi16ELi2ELi4ENS5_IJNS4_1CILi2EEESB_NSA_ILi1EEEEEEEENS5_IJNSA_ILi128EEENSA_ILi64EEENSA_ILi32EEEEEENS_10tfloat32_tENS5_IJlSC_lEEESJ_SK_NS4_8TiledMMAINS4_8MMA_AtomIJNS4_23SM100_MMA_TF32_2x1SM_SSISJ_SJ_fLi128ELi64ELNS4_4UMMA5MajorE0ELSP_0ELNSO_7ScaleInE0ELSQ_0EEEEEENS4_6LayoutINS5_IJSC_SC_SC_EEENS5_IJNSA_ILi0EEESV_SV_EEEEENS5_IJNS4_10UnderscoreESY_SY_EEEEENS4_28SM100_TMA_2SM_LOAD_MULTICASTENS4_14ComposedLayoutINS4_7SwizzleILi3ELi4ELi3EEENS4_18smem_ptr_flag_bitsILi32EEENST_INS5_IJNSA_ILi8EEESH_EEENS5_IJSH_SC_EEEEEEEvNS4_8identityENS4_18SM100_TMA_2SM_LOADES1B_vS1C_EENS_8epilogue10collective18CollectiveEpilogueINS1F_23Sm100TmaWarpSpecializedILi3ELi2ELi16ELb1ELb0EEEJNS5_IJSG_SG_SH_EEENS5_IJNST_ISG_SC_EENST_INS5_IJNSA_ILi16EEESB_EEENS5_IJSC_SH_EEEEEEEESJ_SK_SJ_SK_NS1F_6fusion15FusionCallbacksIS1J_NS1R_17LinearCombinationISJ_fSJ_fLNS_15FloatRoundStyleE2EEES1K_S1Q_JEEENS4_5SM1004TMEM4LOAD26SM100_TMEM_LOAD_32dp32b16xENS4_13SM90_TMA_LOADENS12_INS13_ILi2ELi4ELi3EEES16_NST_INS5_IJS17_S1M_EEENS5_IJS1M_SC_EEEEEEENS4_39AutoVectorizingCopyWithAssumedAlignmentILi128EEENS4_14SM90_TMA_STOREES26_S28_S28_EEEvvEEEEvNT_6ParamsE,"aw",@nobits
	.sectionflags	@""
	.align	16
	.zero		1024


//--------------------- .nv.shared.reserved.0     --------------------------
	.section	.nv.shared.reserved.0,"aw",@nobits
	.weak		__nv_reservedSMEM_offset_0_alias
	.size		__nv_reservedSMEM_offset_0_alias, 0, 64
	.other		__nv_reservedSMEM_offset_0_alias,@"STO_CUDA_RESERVED_SHARED STV_DEFAULT"
__nv_reservedSMEM_offset_0_alias:
	.zero		0
.nv.shared.reserved.0:
	.zero		64
	.weak		__nv_reservedSMEM_tcgen05_partition
	.type		__nv_reservedSMEM_tcgen05_partition,@object
	.size		__nv_reservedSMEM_tcgen05_partition,(.L_0 - __nv_reservedSMEM_tcgen05_partition)
__nv_reservedSMEM_tcgen05_partition:
	.zero		32
.L_0:


//--------------------- .nv.global                --------------------------
	.section	.nv.global,"aw",@nobits
.nv.global:
	.type		_ZN40_INTERNAL_3ddfc86a_4_k_cu_86b3b9f5_102114cute1_E,@object
	.size		_ZN40_INTERNAL_3ddfc86a_4_k_cu_86b3b9f5_102114cute1_E,(_ZN40_INTERNAL_3ddfc86a_4_k_cu_86b3b9f5_102114cuda3std3__45__cpo6cbeginE - _ZN40_INTERNAL_3ddfc86a_4_k_cu_86b3b9f5_102114cute1_E)
_ZN40_INTERNAL_3ddfc86a_4_k_cu_86b3b9f5_102114cute1_E:
	.zero		1
	.type		_ZN40_INTERNAL_3ddfc86a_4_k_cu_86b3b9f5_102114cuda3std3__45__cpo6cbeginE,@object
	.size		_ZN40_INTERNAL_3ddfc86a_4_k_cu_86b3b9f5_102114cuda3std3__45__cpo6cbeginE,(_ZN40_INTERNAL_3ddfc86a_4_k_cu_86b3b9f5_102114cuda3std3__48in_placeE - _ZN40_INTERNAL_3ddfc86a_4_k_cu_86b3b9f5_102114cuda3std3__45__cpo6cbeginE)
_ZN40_INTERNAL_3ddfc86a_4_k_cu_86b3b9f5_102114cuda3std3__45__cpo6cbeginE:
	.zero		1
	.type		_ZN40_INTERNAL_3ddfc86a_4_k_cu_86b3b9f5_102114cuda3std3__48in_placeE,@object
	.size		_ZN40_INTERNAL_3ddfc86a_4_k_cu_86b3b9f5_102114cuda3std3__48in_placeE,(_ZN40_INTERNAL_3ddfc86a_4_k_cu_86b3b9f5_102114cuda3std6ranges3__45__cpo9iter_moveE - _ZN40_INTERNAL_3ddfc86a_4_k_cu_86b3b9f5_102114cuda3std3__48in_placeE)
_ZN40_INTERNAL_3ddfc86a_4_k_cu_86b3b9f5_102114cuda3std3__48in_placeE:
	.zero		1
	.type		_ZN40_INTERNAL_3ddfc86a_4_k_cu_86b3b9f5_102114cuda3std6ranges3__45__cpo9iter_moveE,@object
	.size		_ZN40_INTERNAL_3ddfc86a_4_k_cu_86b3b9f5_102114cuda3std6ranges3__45__cpo9iter_moveE,(_ZN40_INTERNAL_3ddfc86a_4_k_cu_86b3b9f5_102114cuda3std3__45__cpo5beginE - _ZN40_INTERNAL_3ddfc86a_4_k_cu_86b3b9f5_102114cuda3std6ranges3__45__cpo9iter_moveE)
_ZN40_INTERNAL_3ddfc86a_4_k_cu_86b3b9f5_102114cuda3std6ranges3__45__cpo9iter_moveE:
	.zero		1
	.type		_ZN40_INTERNAL_3ddfc86a_4_k_cu_86b3b9f5_102114cuda3std3__45__cpo5beginE,@object
	.size		_ZN40_INTERNAL_3ddfc86a_4_k_cu_86b3b9f5_102114cuda3std3__45__cpo5beginE,(_ZN40_INTERNAL_3ddfc86a_4_k_cu_86b3b9f5_102114cuda3std3__442_GLOBAL__N__3ddfc86a_4_k_cu_86b3b9f5_102116ignoreE - _ZN40_INTERNAL_3ddfc86a_4_k_cu_86b3b9f5_102114cuda3std3__45__cpo5beginE)
_ZN40_INTERNAL_3ddfc86a_4_k_cu_86b3b9f5_102114cuda3std3__45__cpo5beginE:
	.zero		1
	.type		_ZN40_INTERNAL_3ddfc86a_4_k_cu_86b3b9f5_102114cuda3std3__442_GLOBAL__N__3ddfc86a_4_k_cu_86b3b9f5_102116ignoreE,@object
	.size		_ZN40_INTERNAL_3ddfc86a_4_k_cu_86b3b9f5_102114cuda3std3__442_GLOBAL__N__3ddfc86a_4_k_cu_86b3b9f5_102116ignoreE,(_ZN40_INTERNAL_3ddfc86a_4_k_cu_86b3b9f5_102114cute7productE - _ZN40_INTERNAL_3ddfc86a_4_k_cu_86b3b9f5_102114cuda3std3__442_GLOBAL__N__3ddfc86a_4_k_cu_86b3b9f5_102116ignoreE)
_ZN40_INTERNAL_3ddfc86a_4_k_cu_86b3b9f5_102114cuda3std3__442_GLOBAL__N__3ddfc86a_4_k_cu_86b3b9f5_102116ignoreE:
	.zero		1
	.type		_ZN40_INTERNAL_3ddfc86a_4_k_cu_86b3b9f5_102114cute7productE,@object
	.size		_ZN40_INTERNAL_3ddfc86a_4_k_cu_86b3b9f5_102114cute7productE,(_ZN40_INTERNAL_3ddfc86a_4_k_cu_86b3b9f5_102114cuda3std3__45__cpo3endE - _ZN40_INTERNAL_3ddfc86a_4_k_cu_86b3b9f5_102114cute7productE)
_ZN40_INTERNAL_3ddfc86a_4_k_cu_86b3b9f5_102114cute7productE:
	.zero		1
	.type		_ZN40_INTERNAL_3ddfc86a_4_k_cu_86b3b9f5_102114cuda3std3__45__cpo3endE,@object
	.size		_ZN40_INTERNAL_3ddfc86a_4_k_cu_86b3b9f5_102114cuda3std3__45__cpo3endE,(_ZN40_INTERNAL_3ddfc86a_4_k_cu_86b3b9f5_102114cuda3std3__419piecewise_constructE - _ZN40_INTERNAL_3ddfc86a_4_k_cu_86b3b9f5_102114cuda3std3__45__cpo3endE)
_ZN40_INTERNAL_3ddfc86a_4_k_cu_86b3b9f5_102114cuda3std3__45__cpo3endE:
	.zero		1
	.type		_ZN40_INTERNAL_3ddfc86a_4_k_cu_86b3b9f5_102114cuda3std3__419piecewise_constructE,@object
	.size		_ZN40_INTERNAL_3ddfc86a_4_k_cu_86b3b9f5_102114cuda3std3__419piecewise_constructE,(_ZN40_INTERNAL_3ddfc86a_4_k_cu_86b3b9f5_102114cuda3std3__45__cpo4cendE - _ZN40_INTERNAL_3ddfc86a_4_k_cu_86b3b9f5_102114cuda3std3__419piecewise_constructE)
_ZN40_INTERNAL_3ddfc86a_4_k_cu_86b3b9f5_102114cuda3std3__419piecewise_constructE:
	.zero		1
	.type		_ZN40_INTERNAL_3ddfc86a_4_k_cu_86b3b9f5_102114cuda3std3__45__cpo4cendE,@object
	.size		_ZN40_INTERNAL_3ddfc86a_4_k_cu_86b3b9f5_102114cuda3std3__45__cpo4cendE,(_ZN40_INTERNAL_3ddfc86a_4_k_cu_86b3b9f5_102114cuda3std6ranges3__45__cpo4swapE - _ZN40_INTERNAL_3ddfc86a_4_k_cu_86b3b9f5_102114cuda3std3__45__cpo4cendE)
_ZN40_INTERNAL_3ddfc86a_4_k_cu_86b3b9f5_102114cuda3std3__45__cpo4cendE:
	.zero		1
	.type		_ZN40_INTERNAL_3ddfc86a_4_k_cu_86b3b9f5_102114cuda3std6ranges3__45__cpo4swapE,@object
	.size		_ZN40_INTERNAL_3ddfc86a_4_k_cu_86b3b9f5_102114cuda3std6ranges3__45__cpo4swapE,(.L_10 - _ZN40_INTERNAL_3ddfc86a_4_k_cu_86b3b9f5_102114cuda3std6ranges3__45__cpo4swapE)
_ZN40_INTERNAL_3ddfc86a_4_k_cu_86b3b9f5_102114cuda3std6ranges3__45__cpo4swapE:
	.zero		1
.L_10:


//--------------------- .nv.constant0._ZN7cutlass13device_kernelINS_4gemm6kernel13GemmUniversalIN4cute5tupleIJiiiiEEENS1_10collective13CollectiveMmaINS1_35MainloopSm100TmaUmmaWarpSpecializedILi16ELi2ELi4ENS5_IJNS4_1CILi2EEESB_NSA_ILi1EEEEEEEENS5_IJNSA_ILi128EEENSA_ILi64EEENSA_ILi32EEEEEENS_10tfloat32_tENS5_IJlSC_lEEESJ_SK_NS4_8TiledMMAINS4_8MMA_AtomIJNS4_23SM100_MMA_TF32_2x1SM_SSISJ_SJ_fLi128ELi64ELNS4_4UMMA5MajorE0ELSP_0ELNSO_7ScaleInE0ELSQ_0EEEEEENS4_6LayoutINS5_IJSC_SC_SC_EEENS5_IJNSA_ILi0EEESV_SV_EEEEENS5_IJNS4_10UnderscoreESY_SY_EEEEENS4_28SM100_TMA_2SM_LOAD_MULTICASTENS4_14ComposedLayoutINS4_7SwizzleILi3ELi4ELi3EEENS4_18smem_ptr_flag_bitsILi32EEENST_INS5_IJNSA_ILi8EEESH_EEENS5_IJSH_SC_EEEEEEEvNS4_8identityENS4_18SM100_TMA_2SM_LOADES1B_vS1C_EENS_8epilogue10collective18CollectiveEpilogueINS1F_23Sm100TmaWarpSpecializedILi3ELi2ELi16ELb1ELb0EEEJNS5_IJSG_SG_SH_EEENS5_IJNST_ISG_SC_EENST_INS5_IJNSA_ILi16EEESB_EEENS5_IJSC_SH_EEEEEEEESJ_SK_SJ_SK_NS1F_6fusion15FusionCallbacksIS1J_NS1R_17LinearCombinationISJ_fSJ_fLNS_15FloatRoundStyleE2EEES1K_S1Q_JEEENS4_5SM1004TMEM4LOAD26SM100_TMEM_LOAD_32dp32b16xENS4_13SM90_TMA_LOADENS12_INS13_ILi2ELi4ELi3EEES16_NST_INS5_IJS17_S1M_EEENS5_IJS1M_SC_EEEEEEENS4_39AutoVectorizingCopyWithAssumedAlignmentILi128EEENS4_14SM90_TMA_STOREES26_S28_S28_EEEvvEEEEvNT_6ParamsE --------------------------
	.section	.nv.constant0._ZN7cutlass13device_kernelINS_4gemm6kernel13GemmUniversalIN4cute5tupleIJiiiiEEENS1_10collective13CollectiveMmaINS1_35MainloopSm100TmaUmmaWarpSpecializedILi16ELi2ELi4ENS5_IJNS4_1CILi2EEESB_NSA_ILi1EEEEEEEENS5_IJNSA_ILi128EEENSA_ILi64EEENSA_ILi32EEEEEENS_10tfloat32_tENS5_IJlSC_lEEESJ_SK_NS4_8TiledMMAINS4_8MMA_AtomIJNS4_23SM100_MMA_TF32_2x1SM_SSISJ_SJ_fLi128ELi64ELNS4_4UMMA5MajorE0ELSP_0ELNSO_7ScaleInE0ELSQ_0EEEEEENS4_6LayoutINS5_IJSC_SC_SC_EEENS5_IJNSA_ILi0EEESV_SV_EEEEENS5_IJNS4_10UnderscoreESY_SY_EEEEENS4_28SM100_TMA_2SM_LOAD_MULTICASTENS4_14ComposedLayoutINS4_7SwizzleILi3ELi4ELi3EEENS4_18smem_ptr_flag_bitsILi32EEENST_INS5_IJNSA_ILi8EEESH_EEENS5_IJSH_SC_EEEEEEEvNS4_8identityENS4_18SM100_TMA_2SM_LOADES1B_vS1C_EENS_8epilogue10collective18CollectiveEpilogueINS1F_23Sm100TmaWarpSpecializedILi3ELi2ELi16ELb1ELb0EEEJNS5_IJSG_SG_SH_EEENS5_IJNST_ISG_SC_EENST_INS5_IJNSA_ILi16EEESB_EEENS5_IJSC_SH_EEEEEEEESJ_SK_SJ_SK_NS1F_6fusion15FusionCallbacksIS1J_NS1R_17LinearCombinationISJ_fSJ_fLNS_15FloatRoundStyleE2EEES1K_S1Q_JEEENS4_5SM1004TMEM4LOAD26SM100_TMEM_LOAD_32dp32b16xENS4_13SM90_TMA_LOADENS12_INS13_ILi2ELi4ELi3EEES16_NST_INS5_IJS17_S1M_EEENS5_IJS1M_SC_EEEEEEENS4_39AutoVectorizingCopyWithAssumedAlignmentILi128EEENS4_14SM90_TMA_STOREES26_S28_S28_EEEvvEEEEvNT_6ParamsE,"a",@progbits
	.sectionflags	@""
	.align	4
.nv.constant0._ZN7cutlass13device_kernelINS_4gemm6kernel13GemmUniversalIN4cute5tupleIJiiiiEEENS1_10collective13CollectiveMmaINS1_35MainloopSm100TmaUmmaWarpSpecializedILi16ELi2ELi4ENS5_IJNS4_1CILi2EEESB_NSA_ILi1EEEEEEEENS5_IJNSA_ILi128EEENSA_ILi64EEENSA_ILi32EEEEEENS_10tfloat32_tENS5_IJlSC_lEEESJ_SK_NS4_8TiledMMAINS4_8MMA_AtomIJNS4_23SM100_MMA_TF32_2x1SM_SSISJ_SJ_fLi128ELi64ELNS4_4UMMA5MajorE0ELSP_0ELNSO_7ScaleInE0ELSQ_0EEEEEENS4_6LayoutINS5_IJSC_SC_SC_EEENS5_IJNSA_ILi0EEESV_SV_EEEEENS5_IJNS4_10UnderscoreESY_SY_EEEEENS4_28SM100_TMA_2SM_LOAD_MULTICASTENS4_14ComposedLayoutINS4_7SwizzleILi3ELi4ELi3EEENS4_18smem_ptr_flag_bitsILi32EEENST_INS5_IJNSA_ILi8EEESH_EEENS5_IJSH_SC_EEEEEEEvNS4_8identityENS4_18SM100_TMA_2SM_LOADES1B_vS1C_EENS_8epilogue10collective18CollectiveEpilogueINS1F_23Sm100TmaWarpSpecializedILi3ELi2ELi16ELb1ELb0EEEJNS5_IJSG_SG_SH_EEENS5_IJNST_ISG_SC_EENST_INS5_IJNSA_ILi16EEESB_EEENS5_IJSC_SH_EEEEEEEESJ_SK_SJ_SK_NS1F_6fusion15FusionCallbacksIS1J_NS1R_17LinearCombinationISJ_fSJ_fLNS_15FloatRoundStyleE2EEES1K_S1Q_JEEENS4_5SM1004TMEM4LOAD26SM100_TMEM_LOAD_32dp32b16xENS4_13SM90_TMA_LOADENS12_INS13_ILi2ELi4ELi3EEES16_NST_INS5_IJS17_S1M_EEENS5_IJS1M_SC_EEEEEEENS4_39AutoVectorizingCopyWithAssumedAlignmentILi128EEENS4_14SM90_TMA_STOREES26_S28_S28_EEEvvEEEEvNT_6ParamsE:
	.zero		2944


//--------------------- SYMBOLS --------------------------

	.type		.nv.reservedSmem.offset0,@object
	.size		.nv.reservedSmem.offset0,0x4
	.type		.nv.reservedSmem.cap,@object
	.size		.nv.reservedSmem.cap,0x4
	.type		__assertfail,@function
